// auto-generated by cutlass_sweep.gemm — config: {"arch": "sm_100", "cluster_m": 1, "cluster_n": 1, "dtype": "tf32", "dtype_b": "tf32", "layout": "nt", "stages": 2, "tile_k": 32, "tile_m": 128, "tile_n": 128}
#include "cutlass/cutlass.h"
#include "cutlass/gemm/collective/collective_builder.hpp"
#include "cutlass/gemm/device/gemm_universal_adapter.h"
#include "cutlass/gemm/kernel/gemm_universal.hpp"
#include "cutlass/epilogue/collective/collective_builder.hpp"

using ElemA = cutlass::tfloat32_t;
using ElemB = cutlass::tfloat32_t;
using ElemCD = cutlass::tfloat32_t;
using Acc  = float;
using TileShape    = cute::Shape<cute::_128, cute::_128, cute::_32>;
using ClusterShape = cute::Shape<cute::_1, cute::_1, cute::_1>;

using CollectiveEpilogue = typename cutlass::epilogue::collective::CollectiveBuilder<
    cutlass::arch::Sm100, cutlass::arch::OpClassTensorOp,
    TileShape, ClusterShape,
    cutlass::epilogue::collective::EpilogueTileAuto,
    Acc, Acc,
    ElemCD, cutlass::layout::RowMajor, 128 / cutlass::sizeof_bits<ElemCD>::value,
    ElemCD, cutlass::layout::RowMajor, 128 / cutlass::sizeof_bits<ElemCD>::value,
    cutlass::epilogue::collective::EpilogueScheduleAuto
  >::CollectiveOp;

using CollectiveMainloop = typename cutlass::gemm::collective::CollectiveBuilder<
    cutlass::arch::Sm100, cutlass::arch::OpClassTensorOp,
    ElemA, cutlass::layout::RowMajor, 128 / cutlass::sizeof_bits<ElemA>::value,
    ElemB, cutlass::layout::ColumnMajor, 128 / cutlass::sizeof_bits<ElemB>::value,
    Acc,
    TileShape, ClusterShape,
    cutlass::gemm::collective::StageCount<2>,
    cutlass::gemm::collective::KernelScheduleAuto
  >::CollectiveOp;

using GemmKernel = cutlass::gemm::kernel::GemmUniversal<
    cute::Shape<int,int,int,int>,
    CollectiveMainloop,
    CollectiveEpilogue
>;
using Gemm = cutlass::gemm::device::GemmUniversalAdapter<GemmKernel>;

// Force the device kernel symbol into the cubin without needing a host main.
auto* _anchor = &cutlass::device_kernel<GemmKernel>;


// ===== COMPILED SASS (sm_100a) =====

	.target	sm_100a

	.elftype	@"ET_EXEC"


//--------------------- .note.nv.tkinfo           --------------------------
	.section	.note.nv.tkinfo,"",@"SHT_NOTE"
	.sectionflags	@"SHF_NOTE_NV_TKINFO"
	.tkinfo
        /*0018*/ 	.word	0x00000002
        /*0030*/ 	.string	""
        /*0030*/ 	.string	"ptxas"
        /*0030*/ 	.string	"Cuda compilation tools, release 13.0, V13.0.88"
        /*0030*/ 	.string	"Build cuda_13.0.r13.0/compiler.36424714_0"
        /*0030*/ 	.string	"-arch sm_100a -m 64 "



//--------------------- .note.nv.cuinfo           --------------------------
	.section	.note.nv.cuinfo,"",@"SHT_NOTE"
	.sectionflags	@"SHF_NOTE_NV_CUINFO"
        /*0018*/ 	.short	0x0002
        /*001a*/ 	.short	0x0064
        /*001c*/ 	.short	0x0082
	.zero		2


//--------------------- .nv.info                  --------------------------
	.section	.nv.info,"",@"SHT_CUDA_INFO"
	.align	4


	//----- nvinfo : EIATTR_REGCOUNT
	.align		4
        /*0000*/ 	.byte	0x04, 0x2f
        /*0002*/ 	.short	(.L_19 - .L_18)
	.align		4
.L_18:
        /*0004*/ 	.word	index@(_ZN7cutlass13device_kernelINS_4gemm6kernel13GemmUniversalIN4cute5tupleIJiiiiEEENS1_10collective13CollectiveMmaINS1_35MainloopSm100TmaUmmaWarpSpecializedILi2ELi2ELi4ENS5_IJNS4_1CILi1EEESB_SB_EEEEENS5_IJNSA_ILi128EEESE_NSA_ILi32EEEEEENS_10tfloat32_tENS5_IJlSB_lEEESH_SI_NS4_8TiledMMAINS4_8MMA_AtomIJNS4_17SM100_MMA_TF32_SSISH_SH_fLi128ELi128ELNS4_4UMMA5MajorE0ELSN_0ELNSM_7ScaleInE0ELSO_0EEEEEENS4_6LayoutISC_NS5_IJNSA_ILi0EEESS_SS_EEEEENS5_IJNS4_10UnderscoreESV_SV_EEEEENS4_13SM90_TMA_LOADENS4_14ComposedLayoutINS4_7SwizzleILi3ELi4ELi3EEENS4_18smem_ptr_flag_bitsILi32EEENSR_INS5_IJNSA_ILi8EEESF_EEENS5_IJSF_SB_EEEEEEEvNS4_8identityESY_S18_vS19_EENS_8epilogue10collective18CollectiveEpilogueINS1B_23Sm100TmaWarpSpecializedILi4ELi2ELi16ELb1ELb0EEEJSG_NS5_IJNSR_ISE_SB_EENSR_INSA_ILi16EEESB_EEEEESH_SI_SH_SI_NS1B_6fusion15FusionCallbacksIS1F_NS1K_17LinearCombinationISH_fSH_fLNS_15FloatRoundStyleE2EEESG_S1J_JEEENS4_5SM1004TMEM4LOAD26SM100_TMEM_LOAD_32dp32b16xESY_NSZ_INS10_ILi2ELi4ELi3EEES13_NSR_INS5_IJS14_S1H_EEENS5_IJS1H_SB_EEEEEEENS4_39AutoVectorizingCopyWithAssumedAlignmentILi128EEENS4_14SM90_TMA_STOREES1Y_S20_S20_EEEvvEEEEvNT_6ParamsE)
        /*0008*/ 	.word	0x00000060


	//----- nvinfo : EIATTR_FRAME_SIZE
	.align		4
.L_19:
        /*000c*/ 	.byte	0x04, 0x11
        /*000e*/ 	.short	(.L_21 - .L_20)
	.align		4
.L_20:
        /*0010*/ 	.word	index@($__internal_2_$__cuda_sm10x_tcgen05_guardrail_trap_unallocated_columns_being_dealloced)
        /*0014*/ 	.word	0x00000000


	//----- nvinfo : EIATTR_FRAME_SIZE
	.align		4
.L_21:
        /*0018*/ 	.byte	0x04, 0x11
        /*001a*/ 	.short	(.L_23 - .L_22)
	.align		4
.L_22:
        /*001c*/ 	.word	index@($__internal_1_$__cuda_sm10x_tcgen05_guardrail_trap_phase_invalid_during_alloc)
        /*0020*/ 	.word	0x00000000


	//----- nvinfo : EIATTR_FRAME_SIZE
	.align		4
.L_23:
        /*0024*/ 	.byte	0x04, 0x11
        /*0026*/ 	.short	(.L_25 - .L_24)
	.align		4
.L_24:
        /*0028*/ 	.word	index@($__internal_0_$__cuda_sm10x_tcgen05_guardrail_trap_col_being_dealloced_not_returned_by_alloc)
        /*002c*/ 	.word	0x00000000


	//----- nvinfo : EIATTR_FRAME_SIZE
	.align		4
.L_25:
        /*0030*/ 	.byte	0x04, 0x11
        /*0032*/ 	.short	(.L_27 - .L_26)
	.align		4
.L_26:
        /*0034*/ 	.word	index@(_ZN7cutlass13device_kernelINS_4gemm6kernel13GemmUniversalIN4cute5tupleIJiiiiEEENS1_10collective13CollectiveMmaINS1_35MainloopSm100TmaUmmaWarpSpecializedILi2ELi2ELi4ENS5_IJNS4_1CILi1EEESB_SB_EEEEENS5_IJNSA_ILi128EEESE_NSA_ILi32EEEEEENS_10tfloat32_tENS5_IJlSB_lEEESH_SI_NS4_8TiledMMAINS4_8MMA_AtomIJNS4_17SM100_MMA_TF32_SSISH_SH_fLi128ELi128ELNS4_4UMMA5MajorE0ELSN_0ELNSM_7ScaleInE0ELSO_0EEEEEENS4_6LayoutISC_NS5_IJNSA_ILi0EEESS_SS_EEEEENS5_IJNS4_10UnderscoreESV_SV_EEEEENS4_13SM90_TMA_LOADENS4_14ComposedLayoutINS4_7SwizzleILi3ELi4ELi3EEENS4_18smem_ptr_flag_bitsILi32EEENSR_INS5_IJNSA_ILi8EEESF_EEENS5_IJSF_SB_EEEEEEEvNS4_8identityESY_S18_vS19_EENS_8epilogue10collective18CollectiveEpilogueINS1B_23Sm100TmaWarpSpecializedILi4ELi2ELi16ELb1ELb0EEEJSG_NS5_IJNSR_ISE_SB_EENSR_INSA_ILi16EEESB_EEEEESH_SI_SH_SI_NS1B_6fusion15FusionCallbacksIS1F_NS1K_17LinearCombinationISH_fSH_fLNS_15FloatRoundStyleE2EEESG_S1J_JEEENS4_5SM1004TMEM4LOAD26SM100_TMEM_LOAD_32dp32b16xESY_NSZ_INS10_ILi2ELi4ELi3EEES13_NSR_INS5_IJS14_S1H_EEENS5_IJS1H_SB_EEEEEEENS4_39AutoVectorizingCopyWithAssumedAlignmentILi128EEENS4_14SM90_TMA_STOREES1Y_S20_S20_EEEvvEEEEvNT_6ParamsE)
        /*0038*/ 	.word	0x00000000


	//----- nvinfo : EIATTR_MIN_STACK_SIZE
	.align		4
.L_27:
        /*003c*/ 	.byte	0x04, 0x12
        /*003e*/ 	.short	(.L_29 - .L_28)
	.align		4
.L_28:
        /*0040*/ 	.word	index@(_ZN7cutlass13device_kernelINS_4gemm6kernel13GemmUniversalIN4cute5tupleIJiiiiEEENS1_10collective13CollectiveMmaINS1_35MainloopSm100TmaUmmaWarpSpecializedILi2ELi2ELi4ENS5_IJNS4_1CILi1EEESB_SB_EEEEENS5_IJNSA_ILi128EEESE_NSA_ILi32EEEEEENS_10tfloat32_tENS5_IJlSB_lEEESH_SI_NS4_8TiledMMAINS4_8MMA_AtomIJNS4_17SM100_MMA_TF32_SSISH_SH_fLi128ELi128ELNS4_4UMMA5MajorE0ELSN_0ELNSM_7ScaleInE0ELSO_0EEEEEENS4_6LayoutISC_NS5_IJNSA_ILi0EEESS_SS_EEEEENS5_IJNS4_10UnderscoreESV_SV_EEEEENS4_13SM90_TMA_LOADENS4_14ComposedLayoutINS4_7SwizzleILi3ELi4ELi3EEENS4_18smem_ptr_flag_bitsILi32EEENSR_INS5_IJNSA_ILi8EEESF_EEENS5_IJSF_SB_EEEEEEEvNS4_8identityESY_S18_vS19_EENS_8epilogue10collective18CollectiveEpilogueINS1B_23Sm100TmaWarpSpecializedILi4ELi2ELi16ELb1ELb0EEEJSG_NS5_IJNSR_ISE_SB_EENSR_INSA_ILi16EEESB_EEEEESH_SI_SH_SI_NS1B_6fusion15FusionCallbacksIS1F_NS1K_17LinearCombinationISH_fSH_fLNS_15FloatRoundStyleE2EEESG_S1J_JEEENS4_5SM1004TMEM4LOAD26SM100_TMEM_LOAD_32dp32b16xESY_NSZ_INS10_ILi2ELi4ELi3EEES13_NSR_INS5_IJS14_S1H_EEENS5_IJS1H_SB_EEEEEEENS4_39AutoVectorizingCopyWithAssumedAlignmentILi128EEENS4_14SM90_TMA_STOREES1Y_S20_S20_EEEvvEEEEvNT_6ParamsE)
        /*0044*/ 	.word	0x00000000
.L_29:


//--------------------- .nv.compat                --------------------------
	.section	.nv.compat,"",@"SHT_CUDA_COMPAT_INFO"
	.align	4
        /*0000*/ 	.byte	0x02, 0x09, 0x01, 0x00, 0x02, 0x02, 0x02, 0x00, 0x02, 0x05, 0x05, 0x00, 0x03, 0x07, 0x01, 0x01
        /*0010*/ 	.byte	0x02, 0x03, 0x01, 0x00, 0x02, 0x06, 0x01, 0x00, 0x04, 0x0b, 0x08, 0x00, 0x09, 0x00, 0x00, 0x00
        /*0020*/ 	.byte	0x00, 0x00, 0x00, 0x00


//--------------------- .nv.info._ZN7cutlass13device_kernelINS_4gemm6kernel13GemmUniversalIN4cute5tupleIJiiiiEEENS1_10collective13CollectiveMmaINS1_35MainloopSm100TmaUmmaWarpSpecializedILi2ELi2ELi4ENS5_IJNS4_1CILi1EEESB_SB_EEEEENS5_IJNSA_ILi128EEESE_NSA_ILi32EEEEEENS_10tfloat32_tENS5_IJlSB_lEEESH_SI_NS4_8TiledMMAINS4_8MMA_AtomIJNS4_17SM100_MMA_TF32_SSISH_SH_fLi128ELi128ELNS4_4UMMA5MajorE0ELSN_0ELNSM_7ScaleInE0ELSO_0EEEEEENS4_6LayoutISC_NS5_IJNSA_ILi0EEESS_SS_EEEEENS5_IJNS4_10UnderscoreESV_SV_EEEEENS4_13SM90_TMA_LOADENS4_14ComposedLayoutINS4_7SwizzleILi3ELi4ELi3EEENS4_18smem_ptr_flag_bitsILi32EEENSR_INS5_IJNSA_ILi8EEESF_EEENS5_IJSF_SB_EEEEEEEvNS4_8identityESY_S18_vS19_EENS_8epilogue10collective18CollectiveEpilogueINS1B_23Sm100TmaWarpSpecializedILi4ELi2ELi16ELb1ELb0EEEJSG_NS5_IJNSR_ISE_SB_EENSR_INSA_ILi16EEESB_EEEEESH_SI_SH_SI_NS1B_6fusion15FusionCallbacksIS1F_NS1K_17LinearCombinationISH_fSH_fLNS_15FloatRoundStyleE2EEESG_S1J_JEEENS4_5SM1004TMEM4LOAD26SM100_TMEM_LOAD_32dp32b16xESY_NSZ_INS10_ILi2ELi4ELi3EEES13_NSR_INS5_IJS14_S1H_EEENS5_IJS1H_SB_EEEEEEENS4_39AutoVectorizingCopyWithAssumedAlignmentILi128EEENS4_14SM90_TMA_STOREES1Y_S20_S20_EEEvvEEEEvNT_6ParamsE --------------------------
	.section	.nv.info._ZN7cutlass13device_kernelINS_4gemm6kernel13GemmUniversalIN4cute5tupleIJiiiiEEENS1_10collective13CollectiveMmaINS1_35MainloopSm100TmaUmmaWarpSpecializedILi2ELi2ELi4ENS5_IJNS4_1CILi1EEESB_SB_EEEEENS5_IJNSA_ILi128EEESE_NSA_ILi32EEEEEENS_10tfloat32_tENS5_IJlSB_lEEESH_SI_NS4_8TiledMMAINS4_8MMA_AtomIJNS4_17SM100_MMA_TF32_SSISH_SH_fLi128ELi128ELNS4_4UMMA5MajorE0ELSN_0ELNSM_7ScaleInE0ELSO_0EEEEEENS4_6LayoutISC_NS5_IJNSA_ILi0EEESS_SS_EEEEENS5_IJNS4_10UnderscoreESV_SV_EEEEENS4_13SM90_TMA_LOADENS4_14ComposedLayoutINS4_7SwizzleILi3ELi4ELi3EEENS4_18smem_ptr_flag_bitsILi32EEENSR_INS5_IJNSA_ILi8EEESF_EEENS5_IJSF_SB_EEEEEEEvNS4_8identityESY_S18_vS19_EENS_8epilogue10collective18CollectiveEpilogueINS1B_23Sm100TmaWarpSpecializedILi4ELi2ELi16ELb1ELb0EEEJSG_NS5_IJNSR_ISE_SB_EENSR_INSA_ILi16EEESB_EEEEESH_SI_SH_SI_NS1B_6fusion15FusionCallbacksIS1F_NS1K_17LinearCombinationISH_fSH_fLNS_15FloatRoundStyleE2EEESG_S1J_JEEENS4_5SM1004TMEM4LOAD26SM100_TMEM_LOAD_32dp32b16xESY_NSZ_INS10_ILi2ELi4ELi3EEES13_NSR_INS5_IJS14_S1H_EEENS5_IJS1H_SB_EEEEEEENS4_39AutoVectorizingCopyWithAssumedAlignmentILi128EEENS4_14SM90_TMA_STOREES1Y_S20_S20_EEEvvEEEEvNT_6ParamsE,"",@"SHT_CUDA_INFO"
	.sectionflags	@""
	.align	4


	//----- nvinfo : EIATTR_CUDA_API_VERSION
	.align		4
        /*0000*/ 	.byte	0x04, 0x37
        /*0002*/ 	.short	(.L_31 - .L_30)
.L_30:
        /*0004*/ 	.word	0x00000082


	//----- nvinfo : EIATTR_KPARAM_INFO
	.align		4
.L_31:
        /*0008*/ 	.byte	0x04, 0x17
        /*000a*/ 	.short	(.L_33 - .L_32)
.L_32:
        /*000c*/ 	.word	0x00000000
        /*0010*/ 	.short	0x0000
        /*0012*/ 	.short	0x0000
        /*0014*/ 	.byte	0x00, 0xf0, 0x01, 0x20


	//----- nvinfo : EIATTR_AT_ENTRY_FRAGMENTS
	.align		4
.L_33:
        /*0018*/ 	.byte	0x04, 0x4f
        /*001a*/ 	.short	(.L_35 - .L_34)


	//   ....[0]....
.L_34:
        /*001c*/ 	.word	0x00000006


	//----- nvinfo : EIATTR_RESERVED_SMEM_USED
	.align		4
.L_35:
        /*0020*/ 	.byte	0x01, 0x41
	.zero		2


	//----- nvinfo : EIATTR_SPARSE_MMA_MASK
	.align		4
        /*0024*/ 	.byte	0x03, 0x50
        /*0026*/ 	.short	0x0000


	//----- nvinfo : EIATTR_TCGEN05_1CTA_USED
	.align		4
        /*0028*/ 	.byte	0x01, 0x51
	.zero		2


	//----- nvinfo : EIATTR_MAXREG_COUNT
	.align		4
        /*002c*/ 	.byte	0x03, 0x1b
        /*002e*/ 	.short	0x00ff


	//----- nvinfo : EIATTR_NUM_BARRIERS
	.align		4
        /*0030*/ 	.byte	0x02, 0x4c
        /*0032*/ 	.byte	0x07
	.zero		1


	//----- nvinfo : EIATTR_EXTERNS
	.align		4
        /*0034*/ 	.byte	0x04, 0x0f
        /*0036*/ 	.short	(.L_37 - .L_36)


	//   ....[0]....
	.align		4
.L_36:
        /*0038*/ 	.word	index@(__assertfail)


	//----- nvinfo : EIATTR_MERCURY_ISA_VERSION
	.align		4
.L_37:
        /*003c*/ 	.byte	0x03, 0x5f
        /*003e*/ 	.short	0x0101


	//----- nvinfo : EIATTR_INT_WARP_WIDE_INSTR_OFFSETS
	.align		4
        /*0040*/ 	.byte	0x04, 0x31
        /*0042*/ 	.short	(.L_39 - .L_38)


	//   ....[0]....
.L_38:
        /*0044*/ 	.word	0x00001d90


	//   ....[1]....
        /*0048*/ 	.word	0x000036c0


	//   ....[2]....
        /*004c*/ 	.word	0x000036e0


	//   ....[3]....
        /*0050*/ 	.word	0x00003710


	//   ....[4]....
        /*0054*/ 	.word	0x00004040


	//   ....[5]....
        /*0058*/ 	.word	0x000040b0


	//   ....[6]....
        /*005c*/ 	.word	0x000041a0


	//   ....[7]....
        /*0060*/ 	.word	0x00004220


	//   ....[8]....
        /*0064*/ 	.word	0x00004310


	//   ....[9]....
        /*0068*/ 	.word	0x00004390


	//   ....[10]....
        /*006c*/ 	.word	0x00004490


	//   ....[11]....
        /*0070*/ 	.word	0x00004520


	//   ....[12]....
        /*0074*/ 	.word	0x00004620


	//   ....[13]....
        /*0078*/ 	.word	0x00004700


	//   ....[14]....
        /*007c*/ 	.word	0x000047a0


	//   ....[15]....
        /*0080*/ 	.word	0x00004890


	//   ....[16]....
        /*0084*/ 	.word	0x00004930


	//   ....[17]....
        /*0088*/ 	.word	0x00004a40


	//   ....[18]....
        /*008c*/ 	.word	0x00004ba0


	//   ....[19]....
        /*0090*/ 	.word	0x00004cf0


	//----- nvinfo : EIATTR_COOP_GROUP_MASK_REGIDS
	.align		4
.L_39:
        /*0094*/ 	.byte	0x04, 0x29
        /*0096*/ 	.short	(.L_41 - .L_40)


	//   ....[0]....
.L_40:
        /*0098*/ 	.word	0xffffffff


	//   ....[1]....
        /*009c*/ 	.word	0xffffffff


	//   ....[2]....
        /*00a0*/ 	.word	0xffffffff


	//   ....[3]....
        /*00a4*/ 	.word	0xffffffff


	//   ....[4]....
        /*00a8*/ 	.word	0xffffffff


	//   ....[5]....
        /*00ac*/ 	.word	0xffffffff


	//   ....[6]....
        /*00b0*/ 	.word	0xffffffff


	//   ....[7]....
        /*00b4*/ 	.word	0xffffffff


	//   ....[8]....
        /*00b8*/ 	.word	0xffffffff


	//   ....[9]....
        /*00bc*/ 	.word	0xffffffff


	//   ....[10]....
        /*00c0*/ 	.word	0xffffffff


	//   ....[11]....
        /*00c4*/ 	.word	0xffffffff


	//   ....[12]....
        /*00c8*/ 	.word	0xffffffff


	//----- nvinfo : EIATTR_COOP_GROUP_INSTR_OFFSETS
	.align		4
.L_41:
        /*00cc*/ 	.byte	0x04, 0x28
        /*00ce*/ 	.short	(.L_43 - .L_42)


	//   ....[0]....
.L_42:
        /*00d0*/ 	.word	0x00000090


	//   ....[1]....
        /*00d4*/ 	.word	0x000004d0


	//   ....[2]....
        /*00d8*/ 	.word	0x00000600


	//   ....[3]....
        /*00dc*/ 	.word	0x000007a0


	//   ....[4]....
        /*00e0*/ 	.word	0x000008a0


	//   ....[5]....
        /*00e4*/ 	.word	0x00000a10


	//   ....[6]....
        /*00e8*/ 	.word	0x00000bb0


	//   ....[7]....
        /*00ec*/ 	.word	0x00001c70


	//   ....[8]....
        /*00f0*/ 	.word	0x00002930


	//   ....[9]....
        /*00f4*/ 	.word	0x00002b40


	//   ....[10]....
        /*00f8*/ 	.word	0x00002b70


	//   ....[11]....
        /*00fc*/ 	.word	0x000035a0


	//   ....[12]....
        /*0100*/ 	.word	0x000037d0


	//----- nvinfo : EIATTR_VRC_CTA_INIT_COUNT
	.align		4
.L_43:
        /*0104*/ 	.byte	0x02, 0x4a
        /*0106*/ 	.byte	0x80
	.zero		1


	//----- nvinfo : EIATTR_SYSCALL_OFFSETS
	.align		4
        /*0108*/ 	.byte	0x04, 0x46
        /*010a*/ 	.short	(.L_45 - .L_44)


	//   ....[0]....
.L_44:
        /*010c*/ 	.word	0x00005760


	//   ....[1]....
        /*0110*/ 	.word	0x00005850


	//   ....[2]....
        /*0114*/ 	.word	0x00005fb0


	//   ....[3]....
        /*0118*/ 	.word	0x00006930


	//   ....[4]....
        /*011c*/ 	.word	0x00007280


	//   ....[5]....
        /*0120*/ 	.word	0x00007c20


	//   ....[6]....
        /*0124*/ 	.word	0x000085c0


	//   ....[7]....
        /*0128*/ 	.word	0x00008f90


	//   ....[8]....
        /*012c*/ 	.word	0x00009930


	//   ....[9]....
        /*0130*/ 	.word	0x0000a280


	//----- nvinfo : EIATTR_MBARRIER_INSTR_OFFSETS
	.align		4
.L_45:
        /*0134*/ 	.byte	0x04, 0x39
        /*0136*/ 	.short	(.L_47 - .L_46)


	//   ....[0]....
.L_46:
        /*0138*/ 	.word	0x000005b0
        /*013c*/ 	.word	0x000000ff
        /*0140*/ 	.word	0x00000000
        /*0144*/ 	.short	0x0100
        /*0146*/ 	.byte	0x05
	.zero		1


	//   ....[1]....
        /*0148*/ 	.word	0x000005c0
        /*014c*/ 	.word	0x000000ff
        /*0150*/ 	.word	0x00000010
        /*0154*/ 	.short	0x0100
        /*0156*/ 	.byte	0x05
	.zero		1


	//   ....[2]....
        /*0158*/ 	.word	0x000005d0
        /*015c*/ 	.word	0x000000ff
        /*0160*/ 	.word	0x00000008
        /*0164*/ 	.short	0x0100
        /*0166*/ 	.byte	0x05
	.zero		1


	//   ....[3]....
        /*0168*/ 	.word	0x000005e0
        /*016c*/ 	.word	0x000000ff
        /*0170*/ 	.word	0x00000018
        /*0174*/ 	.short	0x0100
        /*0176*/ 	.byte	0x05
	.zero		1


	//   ....[4]....
        /*0178*/ 	.word	0x00000710
        /*017c*/ 	.word	0x000000ff
        /*0180*/ 	.word	0x00000020
        /*0184*/ 	.short	0x0100
        /*0186*/ 	.byte	0x07
	.zero		1


	//   ....[5]....
        /*0188*/ 	.word	0x00000720
        /*018c*/ 	.word	0x000000ff
        /*0190*/ 	.word	0x00000040
        /*0194*/ 	.short	0x0100
        /*0196*/ 	.byte	0x07
	.zero		1


	//   ....[6]....
        /*0198*/ 	.word	0x00000730
        /*019c*/ 	.word	0x000000ff
        /*01a0*/ 	.word	0x00000028
        /*01a4*/ 	.short	0x0100
        /*01a6*/ 	.byte	0x07
	.zero		1


	//   ....[7]....
        /*01a8*/ 	.word	0x00000740
        /*01ac*/ 	.word	0x000000ff
        /*01b0*/ 	.word	0x00000048
        /*01b4*/ 	.short	0x0100
        /*01b6*/ 	.byte	0x07
	.zero		1


	//   ....[8]....
        /*01b8*/ 	.word	0x00000750
        /*01bc*/ 	.word	0x000000ff
        /*01c0*/ 	.word	0x00000030
        /*01c4*/ 	.short	0x0100
        /*01c6*/ 	.byte	0x07
	.zero		1


	//   ....[9]....
        /*01c8*/ 	.word	0x00000760
        /*01cc*/ 	.word	0x000000ff
        /*01d0*/ 	.word	0x00000050
        /*01d4*/ 	.short	0x0100
        /*01d6*/ 	.byte	0x07
	.zero		1


	//   ....[10]....
        /*01d8*/ 	.word	0x00000770
        /*01dc*/ 	.word	0x000000ff
        /*01e0*/ 	.word	0x00000038
        /*01e4*/ 	.short	0x0100
        /*01e6*/ 	.byte	0x07
	.zero		1


	//   ....[11]....
        /*01e8*/ 	.word	0x00000780
        /*01ec*/ 	.word	0x000000ff
        /*01f0*/ 	.word	0x00000058
        /*01f4*/ 	.short	0x0100
        /*01f6*/ 	.byte	0x07
	.zero		1


	//   ....[12]....
        /*01f8*/ 	.word	0x00000870
        /*01fc*/ 	.word	0x000000ff
        /*0200*/ 	.word	0x00000060
        /*0204*/ 	.short	0x0100
        /*0206*/ 	.byte	0x05
	.zero		1


	//   ....[13]....
        /*0208*/ 	.word	0x00000880
        /*020c*/ 	.word	0x000000ff
        /*0210*/ 	.word	0x00000068
        /*0214*/ 	.short	0x0100
        /*0216*/ 	.byte	0x05
	.zero		1


	//   ....[14]....
        /*0218*/ 	.word	0x000009c0
        /*021c*/ 	.word	0x000000ff
        /*0220*/ 	.word	0x00000070
        /*0224*/ 	.short	0x0100
        /*0226*/ 	.byte	0x05
	.zero		1


	//   ....[15]....
        /*0228*/ 	.word	0x000009d0
        /*022c*/ 	.word	0x000000ff
        /*0230*/ 	.word	0x00000080
        /*0234*/ 	.short	0x0100
        /*0236*/ 	.byte	0x05
	.zero		1


	//   ....[16]....
        /*0238*/ 	.word	0x000009e0
        /*023c*/ 	.word	0x000000ff
        /*0240*/ 	.word	0x00000078
        /*0244*/ 	.short	0x0100
        /*0246*/ 	.byte	0x05
	.zero		1


	//   ....[17]....
        /*0248*/ 	.word	0x000009f0
        /*024c*/ 	.word	0x000000ff
        /*0250*/ 	.word	0x00000088
        /*0254*/ 	.short	0x0100
        /*0256*/ 	.byte	0x05
	.zero		1


	//   ....[18]....
        /*0258*/ 	.word	0x00000b20
        /*025c*/ 	.word	0x000000ff
        /*0260*/ 	.word	0x00000090
        /*0264*/ 	.short	0x0100
        /*0266*/ 	.byte	0x07
	.zero		1


	//   ....[19]....
        /*0268*/ 	.word	0x00000b30
        /*026c*/ 	.word	0x000000ff
        /*0270*/ 	.word	0x000000b0
        /*0274*/ 	.short	0x0100
        /*0276*/ 	.byte	0x07
	.zero		1


	//   ....[20]....
        /*0278*/ 	.word	0x00000b40
        /*027c*/ 	.word	0x000000ff
        /*0280*/ 	.word	0x00000098
        /*0284*/ 	.short	0x0100
        /*0286*/ 	.byte	0x07
	.zero		1


	//   ....[21]....
        /*0288*/ 	.word	0x00000b50
        /*028c*/ 	.word	0x000000ff
        /*0290*/ 	.word	0x000000b8
        /*0294*/ 	.short	0x0100
        /*0296*/ 	.byte	0x07
	.zero		1


	//   ....[22]....
        /*0298*/ 	.word	0x00000b60
        /*029c*/ 	.word	0x000000ff
        /*02a0*/ 	.word	0x000000a0
        /*02a4*/ 	.short	0x0100
        /*02a6*/ 	.byte	0x07
	.zero		1


	//   ....[23]....
        /*02a8*/ 	.word	0x00000b70
        /*02ac*/ 	.word	0x000000ff
        /*02b0*/ 	.word	0x000000c0
        /*02b4*/ 	.short	0x0100
        /*02b6*/ 	.byte	0x07
	.zero		1


	//   ....[24]....
        /*02b8*/ 	.word	0x00000b80
        /*02bc*/ 	.word	0x000000ff
        /*02c0*/ 	.word	0x000000a8
        /*02c4*/ 	.short	0x0100
        /*02c6*/ 	.byte	0x07
	.zero		1


	//   ....[25]....
        /*02c8*/ 	.word	0x00000b90
        /*02cc*/ 	.word	0x000000ff
        /*02d0*/ 	.word	0x000000c8
        /*02d4*/ 	.short	0x0100
        /*02d6*/ 	.byte	0x07
	.zero		1


	//   ....[26]....
        /*02d8*/ 	.word	0x00000c80
        /*02dc*/ 	.word	0x000000ff
        /*02e0*/ 	.word	0x000000d0
        /*02e4*/ 	.short	0x0100
        /*02e6*/ 	.byte	0x05
	.zero		1


	//   ....[27]....
        /*02e8*/ 	.word	0x00000c90
        /*02ec*/ 	.word	0x000000ff
        /*02f0*/ 	.word	0x000000e0
        /*02f4*/ 	.short	0x0100
        /*02f6*/ 	.byte	0x05
	.zero		1


	//   ....[28]....
        /*02f8*/ 	.word	0x00000ca0
        /*02fc*/ 	.word	0x000000ff
        /*0300*/ 	.word	0x000000d8
        /*0304*/ 	.short	0x0100
        /*0306*/ 	.byte	0x05
	.zero		1


	//   ....[29]....
        /*0308*/ 	.word	0x00000cb0
        /*030c*/ 	.word	0x000000ff
        /*0310*/ 	.word	0x000000e8
        /*0314*/ 	.short	0x0100
        /*0316*/ 	.byte	0x05
	.zero		1


	//   ....[30]....
        /*0318*/ 	.word	0x00001590
        /*031c*/ 	.word	0x00000003
        /*0320*/ 	.word	0x000000e0
        /*0324*/ 	.short	0x010a
        /*0326*/ 	.byte	0xff
	.zero		1


	//   ....[31]....
        /*0328*/ 	.word	0x000015c0
        /*032c*/ 	.word	0x00000003
        /*0330*/ 	.word	0x000000d0
        /*0334*/ 	.short	0x0101
        /*0336*/ 	.byte	0xff
	.zero		1


	//   ....[32]....
        /*0338*/ 	.word	0x00001690
        /*033c*/ 	.word	0x000000ff
        /*0340*/ 	.word	0x00000010
        /*0344*/ 	.short	0x010a
        /*0346*/ 	.byte	0x08
	.zero		1


	//   ....[33]....
        /*0348*/ 	.word	0x00001730
        /*034c*/ 	.word	0x000000ff
        /*0350*/ 	.word	0x00000010
        /*0354*/ 	.short	0x010a
        /*0356*/ 	.byte	0x21
	.zero		1


	//   ....[34]....
        /*0358*/ 	.word	0x00001890
        /*035c*/ 	.word	0x000000ff
        /*0360*/ 	.word	0x00000010
        /*0364*/ 	.short	0x010a
        /*0366*/ 	.byte	0x08
	.zero		1


	//   ....[35]....
        /*0368*/ 	.word	0x00001980
        /*036c*/ 	.word	0x000000ff
        /*0370*/ 	.word	0x00000068
        /*0374*/ 	.short	0x0101
        /*0376*/ 	.byte	0x04
	.zero		1


	//   ....[36]....
        /*0378*/ 	.word	0x000019a0
        /*037c*/ 	.word	0x000000ff
        /*0380*/ 	.word	0x00000010
        /*0384*/ 	.short	0x010a
        /*0386*/ 	.byte	0x08
	.zero		1


	//   ....[37]....
        /*0388*/ 	.word	0x00001a20
        /*038c*/ 	.word	0x000000ff
        /*0390*/ 	.word	0x00000010
        /*0394*/ 	.short	0x010a
        /*0396*/ 	.byte	0x11
	.zero		1


	//   ....[38]....
        /*0398*/ 	.word	0x00001b80
        /*039c*/ 	.word	0x000000ff
        /*03a0*/ 	.word	0x00000010
        /*03a4*/ 	.short	0x010a
        /*03a6*/ 	.byte	0x08
	.zero		1


	//   ....[39]....
        /*03a8*/ 	.word	0x00001ca0
        /*03ac*/ 	.word	0x00000002
        /*03b0*/ 	.word	0x00000070
        /*03b4*/ 	.short	0x010a
        /*03b6*/ 	.byte	0xff
	.zero		1


	//   ....[40]....
        /*03b8*/ 	.word	0x00001d60
        /*03bc*/ 	.word	0x00000002
        /*03c0*/ 	.word	0x00000000
        /*03c4*/ 	.short	0x0101
        /*03c6*/ 	.byte	0xff
	.zero		1


	//   ....[41]....
        /*03c8*/ 	.word	0x000022c0
        /*03cc*/ 	.word	0x000000ff
        /*03d0*/ 	.word	0x00000000
        /*03d4*/ 	.short	0x010a
        /*03d6*/ 	.byte	0x04
	.zero		1


	//   ....[42]....
        /*03d8*/ 	.word	0x00002360
        /*03dc*/ 	.word	0x00000000
        /*03e0*/ 	.word	0x00000000
        /*03e4*/ 	.short	0x010a
        /*03e6*/ 	.byte	0xff
	.zero		1


	//   ....[43]....
        /*03e8*/ 	.word	0x00002480
        /*03ec*/ 	.word	0x00000000
        /*03f0*/ 	.word	0x000000d0
        /*03f4*/ 	.short	0x010a
        /*03f6*/ 	.byte	0xff
	.zero		1


	//   ....[44]....
        /*03f8*/ 	.word	0x000024e0
        /*03fc*/ 	.word	0x00000004
        /*0400*/ 	.word	0x00000000
        /*0404*/ 	.short	0x0101
        /*0406*/ 	.byte	0xff
	.zero		1


	//   ....[45]....
        /*0408*/ 	.word	0x00002500
        /*040c*/ 	.word	0x000000ff
        /*0410*/ 	.word	0x00000080
        /*0414*/ 	.short	0x010a
        /*0416*/ 	.byte	0x05
	.zero		1


	//   ....[46]....
        /*0418*/ 	.word	0x00002620
        /*041c*/ 	.word	0x00000000
        /*0420*/ 	.word	0x00000070
        /*0424*/ 	.short	0x010a
        /*0426*/ 	.byte	0xff
	.zero		1


	//   ....[47]....
        /*0428*/ 	.word	0x00002730
        /*042c*/ 	.word	0x00000000
        /*0430*/ 	.word	0x00000000
        /*0434*/ 	.short	0x0101
        /*0436*/ 	.byte	0xff
	.zero		1


	//   ....[48]....
        /*0438*/ 	.word	0x000027c0
        /*043c*/ 	.word	0x000000ff
        /*0440*/ 	.word	0x00000080
        /*0444*/ 	.short	0x0106
        /*0446*/ 	.byte	0x05
	.zero		1


	//   ....[49]....
        /*0448*/ 	.word	0x000027e0
        /*044c*/ 	.word	0x000000ff
        /*0450*/ 	.word	0x00000080
        /*0454*/ 	.short	0x010a
        /*0456*/ 	.byte	0x05
	.zero		1


	//   ....[50]....
        /*0458*/ 	.word	0x00002870
        /*045c*/ 	.word	0x000000ff
        /*0460*/ 	.word	0x00000080
        /*0464*/ 	.short	0x0106
        /*0466*/ 	.byte	0x04
	.zero		1


	//   ....[51]....
        /*0468*/ 	.word	0x000028b0
        /*046c*/ 	.word	0x00000000
        /*0470*/ 	.word	0x00000080
        /*0474*/ 	.short	0x010a
        /*0476*/ 	.byte	0xff
	.zero		1


	//   ....[52]....
        /*0478*/ 	.word	0x00002df0
        /*047c*/ 	.word	0x00000000
        /*0480*/ 	.word	0x00000070
        /*0484*/ 	.short	0x010a
        /*0486*/ 	.byte	0xff
	.zero		1


	//   ....[53]....
        /*0488*/ 	.word	0x00002f00
        /*048c*/ 	.word	0x00000003
        /*0490*/ 	.word	0x00000000
        /*0494*/ 	.short	0x0101
        /*0496*/ 	.byte	0xff
	.zero		1


	//   ....[54]....
        /*0498*/ 	.word	0x00002f10
        /*049c*/ 	.word	0x000000ff
        /*04a0*/ 	.word	0x00000000
        /*04a4*/ 	.short	0x010a
        /*04a6*/ 	.byte	0x06
	.zero		1


	//   ....[55]....
        /*04a8*/ 	.word	0x00002f30
        /*04ac*/ 	.word	0x000000ff
        /*04b0*/ 	.word	0x000000b0
        /*04b4*/ 	.short	0x010a
        /*04b6*/ 	.byte	0x07
	.zero		1


	//   ....[56]....
        /*04b8*/ 	.word	0x00003000
        /*04bc*/ 	.word	0x000000ff
        /*04c0*/ 	.word	0x00000000
        /*04c4*/ 	.short	0x010a
        /*04c6*/ 	.byte	0x06
	.zero		1


	//   ....[57]....
        /*04c8*/ 	.word	0x00003130
        /*04cc*/ 	.word	0x000000ff
        /*04d0*/ 	.word	0x00000000
        /*04d4*/ 	.short	0x010a
        /*04d6*/ 	.byte	0x1a
	.zero		1


	//   ....[58]....
        /*04d8*/ 	.word	0x000033d0
        /*04dc*/ 	.word	0x000000ff
        /*04e0*/ 	.word	0x00000000
        /*04e4*/ 	.short	0x010a
        /*04e6*/ 	.byte	0x06
	.zero		1


	//   ....[59]....
        /*04e8*/ 	.word	0x00003460
        /*04ec*/ 	.word	0x000000ff
        /*04f0*/ 	.word	0x00000000
        /*04f4*/ 	.short	0x010a
        /*04f6*/ 	.byte	0x06
	.zero		1


	//   ....[60]....
        /*04f8*/ 	.word	0x000034f0
        /*04fc*/ 	.word	0x000000ff
        /*0500*/ 	.word	0x00000000
        /*0504*/ 	.short	0x010a
        /*0506*/ 	.byte	0x06
	.zero		1


	//   ....[61]....
        /*0508*/ 	.word	0x00003580
        /*050c*/ 	.word	0x000000ff
        /*0510*/ 	.word	0x00000000
        /*0514*/ 	.short	0x010a
        /*0516*/ 	.byte	0x07
	.zero		1


	//   ....[62]....
        /*0518*/ 	.word	0x000039e0
        /*051c*/ 	.word	0x00000000
        /*0520*/ 	.word	0x00000070
        /*0524*/ 	.short	0x010a
        /*0526*/ 	.byte	0xff
	.zero		1


	//   ....[63]....
        /*0528*/ 	.word	0x00003aa0
        /*052c*/ 	.word	0x00000000
        /*0530*/ 	.word	0x00000000
        /*0534*/ 	.short	0x0101
        /*0536*/ 	.byte	0xff
	.zero		1


	//   ....[64]....
        /*0538*/ 	.word	0x00003dc0
        /*053c*/ 	.word	0x000000ff
        /*0540*/ 	.word	0x00000068
        /*0544*/ 	.short	0x010a
        /*0546*/ 	.byte	0x07
	.zero		1


	//   ....[65]....
        /*0548*/ 	.word	0x00003fc0
        /*054c*/ 	.word	0x000000ff
        /*0550*/ 	.word	0x00000040
        /*0554*/ 	.short	0x010a
        /*0556*/ 	.byte	0x07
	.zero		1


	//   ....[66]....
        /*0558*/ 	.word	0x00004140
        /*055c*/ 	.word	0x000000ff
        /*0560*/ 	.word	0x00000020
        /*0564*/ 	.short	0x010b
        /*0566*/ 	.byte	0x07
	.zero		1


	//   ....[67]....
        /*0568*/ 	.word	0x00004150
        /*056c*/ 	.word	0x000000ff
        /*0570*/ 	.word	0x00000000
        /*0574*/ 	.short	0x0101
        /*0576*/ 	.byte	0x15
	.zero		1


	//   ....[68]....
        /*0578*/ 	.word	0x00004170
        /*057c*/ 	.word	0x000000ff
        /*0580*/ 	.word	0x00000048
        /*0584*/ 	.short	0x010a
        /*0586*/ 	.byte	0x07
	.zero		1


	//   ....[69]....
        /*0588*/ 	.word	0x000042b0
        /*058c*/ 	.word	0x000000ff
        /*0590*/ 	.word	0x00000028
        /*0594*/ 	.short	0x010b
        /*0596*/ 	.byte	0x07
	.zero		1


	//   ....[70]....
        /*0598*/ 	.word	0x000042c0
        /*059c*/ 	.word	0x000000ff
        /*05a0*/ 	.word	0x00000000
        /*05a4*/ 	.short	0x0101
        /*05a6*/ 	.byte	0x0f
	.zero		1


	//   ....[71]....
        /*05a8*/ 	.word	0x000042e0
        /*05ac*/ 	.word	0x000000ff
        /*05b0*/ 	.word	0x00000050
        /*05b4*/ 	.short	0x010a
        /*05b6*/ 	.byte	0x07
	.zero		1


	//   ....[72]....
        /*05b8*/ 	.word	0x00004430
        /*05bc*/ 	.word	0x000000ff
        /*05c0*/ 	.word	0x00000030
        /*05c4*/ 	.short	0x010b
        /*05c6*/ 	.byte	0x07
	.zero		1


	//   ....[73]....
        /*05c8*/ 	.word	0x00004440
        /*05cc*/ 	.word	0x000000ff
        /*05d0*/ 	.word	0x00000000
        /*05d4*/ 	.short	0x0101
        /*05d6*/ 	.byte	0x0e
	.zero		1


	//   ....[74]....
        /*05d8*/ 	.word	0x00004460
        /*05dc*/ 	.word	0x000000ff
        /*05e0*/ 	.word	0x00000058
        /*05e4*/ 	.short	0x010a
        /*05e6*/ 	.byte	0x07
	.zero		1


	//   ....[75]....
        /*05e8*/ 	.word	0x000045c0
        /*05ec*/ 	.word	0x000000ff
        /*05f0*/ 	.word	0x00000038
        /*05f4*/ 	.short	0x010b
        /*05f6*/ 	.byte	0x07
	.zero		1


	//   ....[76]....
        /*05f8*/ 	.word	0x000045d0
        /*05fc*/ 	.word	0x000000ff
        /*0600*/ 	.word	0x00000000
        /*0604*/ 	.short	0x0101
        /*0606*/ 	.byte	0x0d
	.zero		1


	//   ....[77]....
        /*0608*/ 	.word	0x000045f0
        /*060c*/ 	.word	0x000000ff
        /*0610*/ 	.word	0x00000040
        /*0614*/ 	.short	0x010a
        /*0616*/ 	.byte	0x07
	.zero		1


	//   ....[78]....
        /*0618*/ 	.word	0x00004740
        /*061c*/ 	.word	0x000000ff
        /*0620*/ 	.word	0x00000020
        /*0624*/ 	.short	0x010b
        /*0626*/ 	.byte	0x07
	.zero		1


	//   ....[79]....
        /*0628*/ 	.word	0x00004750
        /*062c*/ 	.word	0x000000ff
        /*0630*/ 	.word	0x00000000
        /*0634*/ 	.short	0x0101
        /*0636*/ 	.byte	0x15
	.zero		1


	//   ....[80]....
        /*0638*/ 	.word	0x00004770
        /*063c*/ 	.word	0x000000ff
        /*0640*/ 	.word	0x00000048
        /*0644*/ 	.short	0x010a
        /*0646*/ 	.byte	0x07
	.zero		1


	//   ....[81]....
        /*0648*/ 	.word	0x000048d0
        /*064c*/ 	.word	0x000000ff
        /*0650*/ 	.word	0x00000028
        /*0654*/ 	.short	0x010b
        /*0656*/ 	.byte	0x07
	.zero		1


	//   ....[82]....
        /*0658*/ 	.word	0x000048e0
        /*065c*/ 	.word	0x000000ff
        /*0660*/ 	.word	0x00000000
        /*0664*/ 	.short	0x0101
        /*0666*/ 	.byte	0x0f
	.zero		1


	//   ....[83]....
        /*0668*/ 	.word	0x000048f0
        /*066c*/ 	.word	0x000000ff
        /*0670*/ 	.word	0x00000050
        /*0674*/ 	.short	0x010a
        /*0676*/ 	.byte	0x07
	.zero		1


	//   ....[84]....
        /*0678*/ 	.word	0x00004a90
        /*067c*/ 	.word	0x000000ff
        /*0680*/ 	.word	0x00000030
        /*0684*/ 	.short	0x010b
        /*0686*/ 	.byte	0x07
	.zero		1


	//   ....[85]....
        /*0688*/ 	.word	0x00004b00
        /*068c*/ 	.word	0x000000ff
        /*0690*/ 	.word	0x00000000
        /*0694*/ 	.short	0x0101
        /*0696*/ 	.byte	0x0e
	.zero		1


	//   ....[86]....
        /*0698*/ 	.word	0x00004b30
        /*069c*/ 	.word	0x000000ff
        /*06a0*/ 	.word	0x00000058
        /*06a4*/ 	.short	0x010a
        /*06a6*/ 	.byte	0x07
	.zero		1


	//   ....[87]....
        /*06a8*/ 	.word	0x00004d30
        /*06ac*/ 	.word	0x000000ff
        /*06b0*/ 	.word	0x00000038
        /*06b4*/ 	.short	0x010b
        /*06b6*/ 	.byte	0x07
	.zero		1


	//   ....[88]....
        /*06b8*/ 	.word	0x00004d50
        /*06bc*/ 	.word	0x000000ff
        /*06c0*/ 	.word	0x00000000
        /*06c4*/ 	.short	0x0101
        /*06c6*/ 	.byte	0x0d
	.zero		1


	//   ....[89]....
        /*06c8*/ 	.word	0x00004d70
        /*06cc*/ 	.word	0x000000ff
        /*06d0*/ 	.word	0x00000040
        /*06d4*/ 	.short	0x010a
        /*06d6*/ 	.byte	0x07
	.zero		1


	//   ....[90]....
        /*06d8*/ 	.word	0x00004d90
        /*06dc*/ 	.word	0x000000ff
        /*06e0*/ 	.word	0x00000048
        /*06e4*/ 	.short	0x010a
        /*06e6*/ 	.byte	0x07
	.zero		1


	//   ....[91]....
        /*06e8*/ 	.word	0x00004db0
        /*06ec*/ 	.word	0x000000ff
        /*06f0*/ 	.word	0x00000050
        /*06f4*/ 	.short	0x010a
        /*06f6*/ 	.byte	0x07
	.zero		1


	//   ....[92]....
        /*06f8*/ 	.word	0x00004e00
        /*06fc*/ 	.word	0x00000002
        /*0700*/ 	.word	0x00000058
        /*0704*/ 	.short	0x010a
        /*0706*/ 	.byte	0xff
	.zero		1


	//   ....[93]....
        /*0708*/ 	.word	0x00005120
        /*070c*/ 	.word	0x00000000
        /*0710*/ 	.word	0x00000070
        /*0714*/ 	.short	0x010a
        /*0716*/ 	.byte	0xff
	.zero		1


	//   ....[94]....
        /*0718*/ 	.word	0x00005230
        /*071c*/ 	.word	0x00000000
        /*0720*/ 	.word	0x00000000
        /*0724*/ 	.short	0x0101
        /*0726*/ 	.byte	0xff
	.zero		1


	//   ....[95]....
        /*0728*/ 	.word	0x00005c80
        /*072c*/ 	.word	0x000000ff
        /*0730*/ 	.word	0x00000020
        /*0734*/ 	.short	0x010a
        /*0736*/ 	.byte	0x30
	.zero		1


	//   ....[96]....
        /*0738*/ 	.word	0x00005cb0
        /*073c*/ 	.word	0x00000057
        /*0740*/ 	.word	0x00000090
        /*0744*/ 	.short	0x010a
        /*0746*/ 	.byte	0xff
	.zero		1


	//   ....[97]....
        /*0748*/ 	.word	0x00005da0
        /*074c*/ 	.word	0x000000ff
        /*0750*/ 	.word	0x00000020
        /*0754*/ 	.short	0x010a
        /*0756*/ 	.byte	0x30
	.zero		1


	//   ....[98]....
        /*0758*/ 	.word	0x00005e90
        /*075c*/ 	.word	0x00000057
        /*0760*/ 	.word	0x00000090
        /*0764*/ 	.short	0x010a
        /*0766*/ 	.byte	0xff
	.zero		1


	//   ....[99]....
        /*0768*/ 	.word	0x00006660
        /*076c*/ 	.word	0x00000000
        /*0770*/ 	.word	0x00000000
        /*0774*/ 	.short	0x0101
        /*0776*/ 	.byte	0xff
	.zero		1


	//   ....[100]....
        /*0778*/ 	.word	0x00006670
        /*077c*/ 	.word	0x00000003
        /*0780*/ 	.word	0x00000020
        /*0784*/ 	.short	0x010a
        /*0786*/ 	.byte	0xff
	.zero		1


	//   ....[101]....
        /*0788*/ 	.word	0x00006750
        /*078c*/ 	.word	0x00000003
        /*0790*/ 	.word	0x00000020
        /*0794*/ 	.short	0x010a
        /*0796*/ 	.byte	0xff
	.zero		1


	//   ....[102]....
        /*0798*/ 	.word	0x00006fb0
        /*079c*/ 	.word	0x0000005a
        /*07a0*/ 	.word	0x00000000
        /*07a4*/ 	.short	0x0101
        /*07a6*/ 	.byte	0xff
	.zero		1


	//   ....[103]....
        /*07a8*/ 	.word	0x00006fd0
        /*07ac*/ 	.word	0x0000005b
        /*07b0*/ 	.word	0x00000020
        /*07b4*/ 	.short	0x010a
        /*07b6*/ 	.byte	0xff
	.zero		1


	//   ....[104]....
        /*07b8*/ 	.word	0x000070a0
        /*07bc*/ 	.word	0x0000005b
        /*07c0*/ 	.word	0x00000020
        /*07c4*/ 	.short	0x010a
        /*07c6*/ 	.byte	0xff
	.zero		1


	//   ....[105]....
        /*07c8*/ 	.word	0x00007900
        /*07cc*/ 	.word	0x0000005a
        /*07d0*/ 	.word	0x00000000
        /*07d4*/ 	.short	0x0101
        /*07d6*/ 	.byte	0xff
	.zero		1


	//   ....[106]....
        /*07d8*/ 	.word	0x00007920
        /*07dc*/ 	.word	0x0000005b
        /*07e0*/ 	.word	0x00000020
        /*07e4*/ 	.short	0x010a
        /*07e6*/ 	.byte	0xff
	.zero		1


	//   ....[107]....
        /*07e8*/ 	.word	0x00007a00
        /*07ec*/ 	.word	0x0000005b
        /*07f0*/ 	.word	0x00000020
        /*07f4*/ 	.short	0x010a
        /*07f6*/ 	.byte	0xff
	.zero		1


	//   ....[108]....
        /*07f8*/ 	.word	0x000082a0
        /*07fc*/ 	.word	0x0000005b
        /*0800*/ 	.word	0x00000000
        /*0804*/ 	.short	0x0101
        /*0806*/ 	.byte	0xff
	.zero		1


	//   ....[109]....
        /*0808*/ 	.word	0x000082c0
        /*080c*/ 	.word	0x0000005c
        /*0810*/ 	.word	0x00000020
        /*0814*/ 	.short	0x010a
        /*0816*/ 	.byte	0xff
	.zero		1


	//   ....[110]....
        /*0818*/ 	.word	0x00008390
        /*081c*/ 	.word	0x0000005c
        /*0820*/ 	.word	0x00000020
        /*0824*/ 	.short	0x010a
        /*0826*/ 	.byte	0xff
	.zero		1


	//   ....[111]....
        /*0828*/ 	.word	0x00008c70
        /*082c*/ 	.word	0x0000005b
        /*0830*/ 	.word	0x00000000
        /*0834*/ 	.short	0x0101
        /*0836*/ 	.byte	0xff
	.zero		1


	//   ....[112]....
        /*0838*/ 	.word	0x00008c90
        /*083c*/ 	.word	0x0000005c
        /*0840*/ 	.word	0x00000020
        /*0844*/ 	.short	0x010a
        /*0846*/ 	.byte	0xff
	.zero		1


	//   ....[113]....
        /*0848*/ 	.word	0x00008d60
        /*084c*/ 	.word	0x0000005c
        /*0850*/ 	.word	0x00000020
        /*0854*/ 	.short	0x010a
        /*0856*/ 	.byte	0xff
	.zero		1


	//   ....[114]....
        /*0858*/ 	.word	0x00009610
        /*085c*/ 	.word	0x0000005b
        /*0860*/ 	.word	0x00000000
        /*0864*/ 	.short	0x0101
        /*0866*/ 	.byte	0xff
	.zero		1


	//   ....[115]....
        /*0868*/ 	.word	0x00009630
        /*086c*/ 	.word	0x0000005c
        /*0870*/ 	.word	0x00000020
        /*0874*/ 	.short	0x010a
        /*0876*/ 	.byte	0xff
	.zero		1


	//   ....[116]....
        /*0878*/ 	.word	0x00009700
        /*087c*/ 	.word	0x0000005c
        /*0880*/ 	.word	0x00000020
        /*0884*/ 	.short	0x010a
        /*0886*/ 	.byte	0xff
	.zero		1


	//   ....[117]....
        /*0888*/ 	.word	0x00009fb0
        /*088c*/ 	.word	0x0000005b
        /*0890*/ 	.word	0x00000000
        /*0894*/ 	.short	0x0101
        /*0896*/ 	.byte	0xff
	.zero		1


	//   ....[118]....
        /*0898*/ 	.word	0x00009fd0
        /*089c*/ 	.word	0x0000005c
        /*08a0*/ 	.word	0x00000020
        /*08a4*/ 	.short	0x010a
        /*08a6*/ 	.byte	0xff
	.zero		1


	//   ....[119]....
        /*08a8*/ 	.word	0x0000a0a0
        /*08ac*/ 	.word	0x0000005c
        /*08b0*/ 	.word	0x00000020
        /*08b4*/ 	.short	0x010a
        /*08b6*/ 	.byte	0xff
	.zero		1


	//   ....[120]....
        /*08b8*/ 	.word	0x0000a3e0
        /*08bc*/ 	.word	0x000000ff
        /*08c0*/ 	.word	0x00000000
        /*08c4*/ 	.short	0x0101
        /*08c6*/ 	.byte	0x05
	.zero		1


	//   ....[121]....
        /*08c8*/ 	.word	0x0000a960
        /*08cc*/ 	.word	0x00000002
        /*08d0*/ 	.word	0x00000000
        /*08d4*/ 	.short	0x0101
        /*08d6*/ 	.byte	0xff
	.zero		1


	//   ....[122]....
        /*08d8*/ 	.word	0x0000abd0
        /*08dc*/ 	.word	0x000000ff
        /*08e0*/ 	.word	0x00000000
        /*08e4*/ 	.short	0x0101
        /*08e6*/ 	.byte	0x04
	.zero		1


	//   ....[123]....
        /*08e8*/ 	.word	0x0000abf0
        /*08ec*/ 	.word	0x00000003
        /*08f0*/ 	.word	0x000000e0
        /*08f4*/ 	.short	0x010a
        /*08f6*/ 	.byte	0xff
	.zero		1


	//   ....[124]....
        /*08f8*/ 	.word	0x0000ac50
        /*08fc*/ 	.word	0x00000002
        /*0900*/ 	.word	0x00000010
        /*0904*/ 	.short	0x010a
        /*0906*/ 	.byte	0xff
	.zero		1


	//   ....[125]....
        /*0908*/ 	.word	0x0000acb0
        /*090c*/ 	.word	0x00000002
        /*0910*/ 	.word	0x00000010
        /*0914*/ 	.short	0x010a
        /*0916*/ 	.byte	0xff
	.zero		1


	//   ....[126]....
        /*0918*/ 	.word	0x0000ad00
        /*091c*/ 	.word	0x00000002
        /*0920*/ 	.word	0x00000070
        /*0924*/ 	.short	0x010a
        /*0926*/ 	.byte	0xff
	.zero		1


	//   ....[127]....
        /*0928*/ 	.word	0x0000ad60
        /*092c*/ 	.word	0x00000000
        /*0930*/ 	.word	0x00000000
        /*0934*/ 	.short	0x010a
        /*0936*/ 	.byte	0xff
	.zero		1


	//   ....[128]....
        /*0938*/ 	.word	0x0000adb0
        /*093c*/ 	.word	0x00000000
        /*0940*/ 	.word	0x000000d0
        /*0944*/ 	.short	0x010a
        /*0946*/ 	.byte	0xff
	.zero		1


	//   ....[129]....
        /*0948*/ 	.word	0x0000ae10
        /*094c*/ 	.word	0x00000000
        /*0950*/ 	.word	0x00000080
        /*0954*/ 	.short	0x010a
        /*0956*/ 	.byte	0xff
	.zero		1


	//   ....[130]....
        /*0958*/ 	.word	0x0000ae60
        /*095c*/ 	.word	0x00000000
        /*0960*/ 	.word	0x00000070
        /*0964*/ 	.short	0x010a
        /*0966*/ 	.byte	0xff
	.zero		1


	//   ....[131]....
        /*0968*/ 	.word	0x0000aec0
        /*096c*/ 	.word	0x00000000
        /*0970*/ 	.word	0x00000080
        /*0974*/ 	.short	0x010a
        /*0976*/ 	.byte	0xff
	.zero		1


	//   ....[132]....
        /*0978*/ 	.word	0x0000af10
        /*097c*/ 	.word	0x00000000
        /*0980*/ 	.word	0x00000070
        /*0984*/ 	.short	0x010a
        /*0986*/ 	.byte	0xff
	.zero		1


	//   ....[133]....
        /*0988*/ 	.word	0x0000af70
        /*098c*/ 	.word	0x00000003
        /*0990*/ 	.word	0x000000b0
        /*0994*/ 	.short	0x010a
        /*0996*/ 	.byte	0xff
	.zero		1


	//   ....[134]....
        /*0998*/ 	.word	0x0000afd0
        /*099c*/ 	.word	0x00000000
        /*09a0*/ 	.word	0x00000000
        /*09a4*/ 	.short	0x010a
        /*09a6*/ 	.byte	0xff
	.zero		1


	//   ....[135]....
        /*09a8*/ 	.word	0x0000b030
        /*09ac*/ 	.word	0x00000000
        /*09b0*/ 	.word	0x00000000
        /*09b4*/ 	.short	0x010a
        /*09b6*/ 	.byte	0xff
	.zero		1


	//   ....[136]....
        /*09b8*/ 	.word	0x0000b090
        /*09bc*/ 	.word	0x00000000
        /*09c0*/ 	.word	0x00000000
        /*09c4*/ 	.short	0x010a
        /*09c6*/ 	.byte	0xff
	.zero		1


	//   ....[137]....
        /*09c8*/ 	.word	0x0000b0f0
        /*09cc*/ 	.word	0x00000000
        /*09d0*/ 	.word	0x00000000
        /*09d4*/ 	.short	0x010a
        /*09d6*/ 	.byte	0xff
	.zero		1


	//   ....[138]....
        /*09d8*/ 	.word	0x0000b150
        /*09dc*/ 	.word	0x00000000
        /*09e0*/ 	.word	0x00000000
        /*09e4*/ 	.short	0x010a
        /*09e6*/ 	.byte	0xff
	.zero		1


	//   ....[139]....
        /*09e8*/ 	.word	0x0000b1a0
        /*09ec*/ 	.word	0x00000000
        /*09f0*/ 	.word	0x00000070
        /*09f4*/ 	.short	0x010a
        /*09f6*/ 	.byte	0xff
	.zero		1


	//   ....[140]....
        /*09f8*/ 	.word	0x0000b200
        /*09fc*/ 	.word	0x00000000
        /*0a00*/ 	.word	0x00000068
        /*0a04*/ 	.short	0x010a
        /*0a06*/ 	.byte	0xff
	.zero		1


	//   ....[141]....
        /*0a08*/ 	.word	0x0000b260
        /*0a0c*/ 	.word	0x00000003
        /*0a10*/ 	.word	0x00000040
        /*0a14*/ 	.short	0x010a
        /*0a16*/ 	.byte	0xff
	.zero		1


	//   ....[142]....
        /*0a18*/ 	.word	0x0000b2c0
        /*0a1c*/ 	.word	0x00000003
        /*0a20*/ 	.word	0x00000048
        /*0a24*/ 	.short	0x010a
        /*0a26*/ 	.byte	0xff
	.zero		1


	//   ....[143]....
        /*0a28*/ 	.word	0x0000b320
        /*0a2c*/ 	.word	0x00000003
        /*0a30*/ 	.word	0x00000050
        /*0a34*/ 	.short	0x010a
        /*0a36*/ 	.byte	0xff
	.zero		1


	//   ....[144]....
        /*0a38*/ 	.word	0x0000b380
        /*0a3c*/ 	.word	0x00000003
        /*0a40*/ 	.word	0x00000058
        /*0a44*/ 	.short	0x010a
        /*0a46*/ 	.byte	0xff
	.zero		1


	//   ....[145]....
        /*0a48*/ 	.word	0x0000b3e0
        /*0a4c*/ 	.word	0x00000003
        /*0a50*/ 	.word	0x00000040
        /*0a54*/ 	.short	0x010a
        /*0a56*/ 	.byte	0xff
	.zero		1


	//   ....[146]....
        /*0a58*/ 	.word	0x0000b440
        /*0a5c*/ 	.word	0x00000003
        /*0a60*/ 	.word	0x00000048
        /*0a64*/ 	.short	0x010a
        /*0a66*/ 	.byte	0xff
	.zero		1


	//   ....[147]....
        /*0a68*/ 	.word	0x0000b4a0
        /*0a6c*/ 	.word	0x00000003
        /*0a70*/ 	.word	0x00000050
        /*0a74*/ 	.short	0x010a
        /*0a76*/ 	.byte	0xff
	.zero		1


	//   ....[148]....
        /*0a78*/ 	.word	0x0000b500
        /*0a7c*/ 	.word	0x00000003
        /*0a80*/ 	.word	0x00000058
        /*0a84*/ 	.short	0x010a
        /*0a86*/ 	.byte	0xff
	.zero		1


	//   ....[149]....
        /*0a88*/ 	.word	0x0000b560
        /*0a8c*/ 	.word	0x00000003
        /*0a90*/ 	.word	0x00000040
        /*0a94*/ 	.short	0x010a
        /*0a96*/ 	.byte	0xff
	.zero		1


	//   ....[150]....
        /*0a98*/ 	.word	0x0000b5c0
        /*0a9c*/ 	.word	0x00000003
        /*0aa0*/ 	.word	0x00000048
        /*0aa4*/ 	.short	0x010a
        /*0aa6*/ 	.byte	0xff
	.zero		1


	//   ....[151]....
        /*0aa8*/ 	.word	0x0000b620
        /*0aac*/ 	.word	0x00000003
        /*0ab0*/ 	.word	0x00000050
        /*0ab4*/ 	.short	0x010a
        /*0ab6*/ 	.byte	0xff
	.zero		1


	//   ....[152]....
        /*0ab8*/ 	.word	0x0000b670
        /*0abc*/ 	.word	0x00000000
        /*0ac0*/ 	.word	0x00000070
        /*0ac4*/ 	.short	0x010a
        /*0ac6*/ 	.byte	0xff
	.zero		1


	//   ....[153]....
        /*0ac8*/ 	.word	0x0000b6d0
        /*0acc*/ 	.word	0x00000002
        /*0ad0*/ 	.word	0x00000020
        /*0ad4*/ 	.short	0x010a
        /*0ad6*/ 	.byte	0xff
	.zero		1


	//   ....[154]....
        /*0ad8*/ 	.word	0x0000b720
        /*0adc*/ 	.word	0x00000057
        /*0ae0*/ 	.word	0x00000090
        /*0ae4*/ 	.short	0x010a
        /*0ae6*/ 	.byte	0xff
	.zero		1


	//   ....[155]....
        /*0ae8*/ 	.word	0x0000b770
        /*0aec*/ 	.word	0x00000003
        /*0af0*/ 	.word	0x00000020
        /*0af4*/ 	.short	0x010a
        /*0af6*/ 	.byte	0xff
	.zero		1


	//   ....[156]....
        /*0af8*/ 	.word	0x0000b7c0
        /*0afc*/ 	.word	0x0000005b
        /*0b00*/ 	.word	0x00000020
        /*0b04*/ 	.short	0x010a
        /*0b06*/ 	.byte	0xff
	.zero		1


	//   ....[157]....
        /*0b08*/ 	.word	0x0000b810
        /*0b0c*/ 	.word	0x0000005b
        /*0b10*/ 	.word	0x00000020
        /*0b14*/ 	.short	0x010a
        /*0b16*/ 	.byte	0xff
	.zero		1


	//   ....[158]....
        /*0b18*/ 	.word	0x0000b860
        /*0b1c*/ 	.word	0x0000005c
        /*0b20*/ 	.word	0x00000020
        /*0b24*/ 	.short	0x010a
        /*0b26*/ 	.byte	0xff
	.zero		1


	//   ....[159]....
        /*0b28*/ 	.word	0x0000b8b0
        /*0b2c*/ 	.word	0x0000005c
        /*0b30*/ 	.word	0x00000020
        /*0b34*/ 	.short	0x010a
        /*0b36*/ 	.byte	0xff
	.zero		1


	//   ....[160]....
        /*0b38*/ 	.word	0x0000b900
        /*0b3c*/ 	.word	0x0000005c
        /*0b40*/ 	.word	0x00000020
        /*0b44*/ 	.short	0x010a
        /*0b46*/ 	.byte	0xff
	.zero		1


	//   ....[161]....
        /*0b48*/ 	.word	0x0000b950
        /*0b4c*/ 	.word	0x0000005c
        /*0b50*/ 	.word	0x00000020
        /*0b54*/ 	.short	0x010a
        /*0b56*/ 	.byte	0xff
	.zero		1


	//----- nvinfo : EIATTR_NUM_MBARRIERS
	.align		4
.L_47:
        /*0b58*/ 	.byte	0x03, 0x38
        /*0b5a*/ 	.short	0x001e


	//----- nvinfo : EIATTR_EXIT_INSTR_OFFSETS
	.align		4
        /*0b5c*/ 	.byte	0x04, 0x1c
        /*0b5e*/ 	.short	(.L_49 - .L_48)


	//   ....[0]....
.L_48:
        /*0b60*/ 	.word	0x00002390


	//   ....[1]....
        /*0b64*/ 	.word	0x00002880


	//   ....[2]....
        /*0b68*/ 	.word	0x000028e0


	//   ....[3]....
        /*0b6c*/ 	.word	0x000037e0


	//   ....[4]....
        /*0b70*/ 	.word	0x00004e30


	//   ....[5]....
        /*0b74*/ 	.word	0x00004e70


	//   ....[6]....
        /*0b78*/ 	.word	0x0000aac0


	//   ....[7]....
        /*0b7c*/ 	.word	0x0000ab40


	//   ....[8]....
        /*0b80*/ 	.word	0x0000ab70


	//   ....[9]....
        /*0b84*/ 	.word	0x0000abe0


	//----- nvinfo : EIATTR_MAX_THREADS
	.align		4
.L_49:
        /*0b88*/ 	.byte	0x04, 0x05
        /*0b8a*/ 	.short	(.L_51 - .L_50)
.L_50:
        /*0b8c*/ 	.word	0x00000100
        /*0b90*/ 	.word	0x00000001
        /*0b94*/ 	.word	0x00000001


	//----- nvinfo : EIATTR_CRS_STACK_SIZE
	.align		4
.L_51:
        /*0b98*/ 	.byte	0x04, 0x1e
        /*0b9a*/ 	.short	(.L_53 - .L_52)
.L_52:
        /*0b9c*/ 	.word	0x00000000


	//----- nvinfo : EIATTR_CBANK_PARAM_SIZE
	.align		4
.L_53:
        /*0ba0*/ 	.byte	0x03, 0x19
        /*0ba2*/ 	.short	0x0800


	//----- nvinfo : EIATTR_PARAM_CBANK
	.align		4
        /*0ba4*/ 	.byte	0x04, 0x0a
        /*0ba6*/ 	.short	(.L_55 - .L_54)
	.align		4
.L_54:
        /*0ba8*/ 	.word	index@(.nv.constant0._ZN7cutlass13device_kernelINS_4gemm6kernel13GemmUniversalIN4cute5tupleIJiiiiEEENS1_10collective13CollectiveMmaINS1_35MainloopSm100TmaUmmaWarpSpecializedILi2ELi2ELi4ENS5_IJNS4_1CILi1EEESB_SB_EEEEENS5_IJNSA_ILi128EEESE_NSA_ILi32EEEEEENS_10tfloat32_tENS5_IJlSB_lEEESH_SI_NS4_8TiledMMAINS4_8MMA_AtomIJNS4_17SM100_MMA_TF32_SSISH_SH_fLi128ELi128ELNS4_4UMMA5MajorE0ELSN_0ELNSM_7ScaleInE0ELSO_0EEEEEENS4_6LayoutISC_NS5_IJNSA_ILi0EEESS_SS_EEEEENS5_IJNS4_10UnderscoreESV_SV_EEEEENS4_13SM90_TMA_LOADENS4_14ComposedLayoutINS4_7SwizzleILi3ELi4ELi3EEENS4_18smem_ptr_flag_bitsILi32EEENSR_INS5_IJNSA_ILi8EEESF_EEENS5_IJSF_SB_EEEEEEEvNS4_8identityESY_S18_vS19_EENS_8epilogue10collective18CollectiveEpilogueINS1B_23Sm100TmaWarpSpecializedILi4ELi2ELi16ELb1ELb0EEEJSG_NS5_IJNSR_ISE_SB_EENSR_INSA_ILi16EEESB_EEEEESH_SI_SH_SI_NS1B_6fusion15FusionCallbacksIS1F_NS1K_17LinearCombinationISH_fSH_fLNS_15FloatRoundStyleE2EEESG_S1J_JEEENS4_5SM1004TMEM4LOAD26SM100_TMEM_LOAD_32dp32b16xESY_NSZ_INS10_ILi2ELi4ELi3EEES13_NSR_INS5_IJS14_S1H_EEENS5_IJS1H_SB_EEEEEEENS4_39AutoVectorizingCopyWithAssumedAlignmentILi128EEENS4_14SM90_TMA_STOREES1Y_S20_S20_EEEvvEEEEvNT_6ParamsE)
        /*0bac*/ 	.short	0x0380
        /*0bae*/ 	.short	0x0800


	//----- nvinfo : EIATTR_SW_WAR
	.align		4
.L_55:
        /*0bb0*/ 	.byte	0x04, 0x36
        /*0bb2*/ 	.short	(.L_57 - .L_56)
.L_56:
        /*0bb4*/ 	.word	0x00000008
.L_57:


//--------------------- .nv.callgraph             --------------------------
	.section	.nv.callgraph,"",@"SHT_CUDA_CALLGRAPH"
	.align	4
	.sectionentsize	8
	.align		4
        /*0000*/ 	.word	0x00000000
	.align		4
        /*0004*/ 	.word	0xffffffff
	.align		4
        /*0008*/ 	.word	index@(_ZN7cutlass13device_kernelINS_4gemm6kernel13GemmUniversalIN4cute5tupleIJiiiiEEENS1_10collective13CollectiveMmaINS1_35MainloopSm100TmaUmmaWarpSpecializedILi2ELi2ELi4ENS5_IJNS4_1CILi1EEESB_SB_EEEEENS5_IJNSA_ILi128EEESE_NSA_ILi32EEEEEENS_10tfloat32_tENS5_IJlSB_lEEESH_SI_NS4_8TiledMMAINS4_8MMA_AtomIJNS4_17SM100_MMA_TF32_SSISH_SH_fLi128ELi128ELNS4_4UMMA5MajorE0ELSN_0ELNSM_7ScaleInE0ELSO_0EEEEEENS4_6LayoutISC_NS5_IJNSA_ILi0EEESS_SS_EEEEENS5_IJNS4_10UnderscoreESV_SV_EEEEENS4_13SM90_TMA_LOADENS4_14ComposedLayoutINS4_7SwizzleILi3ELi4ELi3EEENS4_18smem_ptr_flag_bitsILi32EEENSR_INS5_IJNSA_ILi8EEESF_EEENS5_IJSF_SB_EEEEEEEvNS4_8identityESY_S18_vS19_EENS_8epilogue10collective18CollectiveEpilogueINS1B_23Sm100TmaWarpSpecializedILi4ELi2ELi16ELb1ELb0EEEJSG_NS5_IJNSR_ISE_SB_EENSR_INSA_ILi16EEESB_EEEEESH_SI_SH_SI_NS1B_6fusion15FusionCallbacksIS1F_NS1K_17LinearCombinationISH_fSH_fLNS_15FloatRoundStyleE2EEESG_S1J_JEEENS4_5SM1004TMEM4LOAD26SM100_TMEM_LOAD_32dp32b16xESY_NSZ_INS10_ILi2ELi4ELi3EEES13_NSR_INS5_IJS14_S1H_EEENS5_IJS1H_SB_EEEEEEENS4_39AutoVectorizingCopyWithAssumedAlignmentILi128EEENS4_14SM90_TMA_STOREES1Y_S20_S20_EEEvvEEEEvNT_6ParamsE)
	.align		4
        /*000c*/ 	.word	index@(__assertfail)
	.align		4
        /*0010*/ 	.word	0x00000000
	.align		4
        /*0014*/ 	.word	0xfffffffe
	.align		4
        /*0018*/ 	.word	0x00000000
	.align		4
        /*001c*/ 	.word	0xfffffffd
	.align		4
        /*0020*/ 	.word	0x00000000
	.align		4
        /*0024*/ 	.word	0xfffffffc


//--------------------- .nv.constant4             --------------------------
	.section	.nv.constant4,"a",@progbits
	.align	8
	.align		8
.nv.constant4:
        /*0000*/ 	.dword	__assertfail
	.align		8
        /*0008*/ 	.dword	__unnamed_1
	.align		8
        /*0010*/ 	.dword	__unnamed_2
	.align		8
        /*0018*/ 	.dword	_ZN40_INTERNAL_c5e4bfcf_4_k_cu_087c3144_222774cuda3std3__45__cpo5beginE
	.align		8
        /*0020*/ 	.dword	_ZN40_INTERNAL_c5e4bfcf_4_k_cu_087c3144_222774cuda3std3__45__cpo3endE
	.align		8
        /*0028*/ 	.dword	_ZN40_INTERNAL_c5e4bfcf_4_k_cu_087c3144_222774cuda3std3__45__cpo6cbeginE
	.align		8
        /*0030*/ 	.dword	_ZN40_INTERNAL_c5e4bfcf_4_k_cu_087c3144_222774cuda3std3__45__cpo4cendE
	.align		8
        /*0038*/ 	.dword	_ZN40_INTERNAL_c5e4bfcf_4_k_cu_087c3144_222774cuda3std3__442_GLOBAL__N__c5e4bfcf_4_k_cu_087c3144_222776ignoreE
	.align		8
        /*0040*/ 	.dword	_ZN40_INTERNAL_c5e4bfcf_4_k_cu_087c3144_222774cuda3std3__419piecewise_constructE
	.align		8
        /*0048*/ 	.dword	_ZN40_INTERNAL_c5e4bfcf_4_k_cu_087c3144_222774cuda3std3__48in_placeE
	.align		8
        /*0050*/ 	.dword	_ZN40_INTERNAL_c5e4bfcf_4_k_cu_087c3144_222774cuda3std6ranges3__45__cpo4swapE
	.align		8
        /*0058*/ 	.dword	_ZN40_INTERNAL_c5e4bfcf_4_k_cu_087c3144_222774cuda3std6ranges3__45__cpo9iter_moveE
	.align		8
        /*0060*/ 	.dword	_ZN40_INTERNAL_c5e4bfcf_4_k_cu_087c3144_222774cute7productE
	.align		8
        /*0068*/ 	.dword	_ZN40_INTERNAL_c5e4bfcf_4_k_cu_087c3144_222774cute1_E
	.align		8
        /*0070*/ 	.dword	$str$25
	.align		8
        /*0078*/ 	.dword	$str$26
	.align		8
        /*0080*/ 	.dword	$str$27
	.align		8
        /*0088*/ 	.dword	$str$28


//--------------------- .text._ZN7cutlass13device_kernelINS_4gemm6kernel13GemmUniversalIN4cute5tupleIJiiiiEEENS1_10collective13CollectiveMmaINS1_35MainloopSm100TmaUmmaWarpSpecializedILi2ELi2ELi4ENS5_IJNS4_1CILi1EEESB_SB_EEEEENS5_IJNSA_ILi128EEESE_NSA_ILi32EEEEEENS_10tfloat32_tENS5_IJlSB_lEEESH_SI_NS4_8TiledMMAINS4_8MMA_AtomIJNS4_17SM100_MMA_TF32_SSISH_SH_fLi128ELi128ELNS4_4UMMA5MajorE0ELSN_0ELNSM_7ScaleInE0ELSO_0EEEEEENS4_6LayoutISC_NS5_IJNSA_ILi0EEESS_SS_EEEEENS5_IJNS4_10UnderscoreESV_SV_EEEEENS4_13SM90_TMA_LOADENS4_14ComposedLayoutINS4_7SwizzleILi3ELi4ELi3EEENS4_18smem_ptr_flag_bitsILi32EEENSR_INS5_IJNSA_ILi8EEESF_EEENS5_IJSF_SB_EEEEEEEvNS4_8identityESY_S18_vS19_EENS_8epilogue10collective18CollectiveEpilogueINS1B_23Sm100TmaWarpSpecializedILi4ELi2ELi16ELb1ELb0EEEJSG_NS5_IJNSR_ISE_SB_EENSR_INSA_ILi16EEESB_EEEEESH_SI_SH_SI_NS1B_6fusion15FusionCallbacksIS1F_NS1K_17LinearCombinationISH_fSH_fLNS_15FloatRoundStyleE2EEESG_S1J_JEEENS4_5SM1004TMEM4LOAD26SM100_TMEM_LOAD_32dp32b16xESY_NSZ_INS10_ILi2ELi4ELi3EEES13_NSR_INS5_IJS14_S1H_EEENS5_IJS1H_SB_EEEEEEENS4_39AutoVectorizingCopyWithAssumedAlignmentILi128EEENS4_14SM90_TMA_STOREES1Y_S20_S20_EEEvvEEEEvNT_6ParamsE --------------------------
	.section	.text._ZN7cutlass13device_kernelINS_4gemm6kernel13GemmUniversalIN4cute5tupleIJiiiiEEENS1_10collective13CollectiveMmaINS1_35MainloopSm100TmaUmmaWarpSpecializedILi2ELi2ELi4ENS5_IJNS4_1CILi1EEESB_SB_EEEEENS5_IJNSA_ILi128EEESE_NSA_ILi32EEEEEENS_10tfloat32_tENS5_IJlSB_lEEESH_SI_NS4_8TiledMMAINS4_8MMA_AtomIJNS4_17SM100_MMA_TF32_SSISH_SH_fLi128ELi128ELNS4_4UMMA5MajorE0ELSN_0ELNSM_7ScaleInE0ELSO_0EEEEEENS4_6LayoutISC_NS5_IJNSA_ILi0EEESS_SS_EEEEENS5_IJNS4_10UnderscoreESV_SV_EEEEENS4_13SM90_TMA_LOADENS4_14ComposedLayoutINS4_7SwizzleILi3ELi4ELi3EEENS4_18smem_ptr_flag_bitsILi32EEENSR_INS5_IJNSA_ILi8EEESF_EEENS5_IJSF_SB_EEEEEEEvNS4_8identityESY_S18_vS19_EENS_8epilogue10collective18CollectiveEpilogueINS1B_23Sm100TmaWarpSpecializedILi4ELi2ELi16ELb1ELb0EEEJSG_NS5_IJNSR_ISE_SB_EENSR_INSA_ILi16EEESB_EEEEESH_SI_SH_SI_NS1B_6fusion15FusionCallbacksIS1F_NS1K_17LinearCombinationISH_fSH_fLNS_15FloatRoundStyleE2EEESG_S1J_JEEENS4_5SM1004TMEM4LOAD26SM100_TMEM_LOAD_32dp32b16xESY_NSZ_INS10_ILi2ELi4ELi3EEES13_NSR_INS5_IJS14_S1H_EEENS5_IJS1H_SB_EEEEEEENS4_39AutoVectorizingCopyWithAssumedAlignmentILi128EEENS4_14SM90_TMA_STOREES1Y_S20_S20_EEEvvEEEEvNT_6ParamsE,"ax",@progbits
	.align	128
.text._ZN7cutlass13device_kernelINS_4gemm6kernel13GemmUniversalIN4cute5tupleIJiiiiEEENS1_10collective13CollectiveMmaINS1_35MainloopSm100TmaUmmaWarpSpecializedILi2ELi2ELi4ENS5_IJNS4_1CILi1EEESB_SB_EEEEENS5_IJNSA_ILi128EEESE_NSA_ILi32EEEEEENS_10tfloat32_tENS5_IJlSB_lEEESH_SI_NS4_8TiledMMAINS4_8MMA_AtomIJNS4_17SM100_MMA_TF32_SSISH_SH_fLi128ELi128ELNS4_4UMMA5MajorE0ELSN_0ELNSM_7ScaleInE0ELSO_0EEEEEENS4_6LayoutISC_NS5_IJNSA_ILi0EEESS_SS_EEEEENS5_IJNS4_10UnderscoreESV_SV_EEEEENS4_13SM90_TMA_LOADENS4_14ComposedLayoutINS4_7SwizzleILi3ELi4ELi3EEENS4_18smem_ptr_flag_bitsILi32EEENSR_INS5_IJNSA_ILi8EEESF_EEENS5_IJSF_SB_EEEEEEEvNS4_8identityESY_S18_vS19_EENS_8epilogue10collective18CollectiveEpilogueINS1B_23Sm100TmaWarpSpecializedILi4ELi2ELi16ELb1ELb0EEEJSG_NS5_IJNSR_ISE_SB_EENSR_INSA_ILi16EEESB_EEEEESH_SI_SH_SI_NS1B_6fusion15FusionCallbacksIS1F_NS1K_17LinearCombinationISH_fSH_fLNS_15FloatRoundStyleE2EEESG_S1J_JEEENS4_5SM1004TMEM4LOAD26SM100_TMEM_LOAD_32dp32b16xESY_NSZ_INS10_ILi2ELi4ELi3EEES13_NSR_INS5_IJS14_S1H_EEENS5_IJS1H_SB_EEEEEEENS4_39AutoVectorizingCopyWithAssumedAlignmentILi128EEENS4_14SM90_TMA_STOREES1Y_S20_S20_EEEvvEEEEvNT_6ParamsE:
        .type           _ZN7cutlass13device_kernelINS_4gemm6kernel13GemmUniversalIN4cute5tupleIJiiiiEEENS1_10collective13CollectiveMmaINS1_35MainloopSm100TmaUmmaWarpSpecializedILi2ELi2ELi4ENS5_IJNS4_1CILi1EEESB_SB_EEEEENS5_IJNSA_ILi128EEESE_NSA_ILi32EEEEEENS_10tfloat32_tENS5_IJlSB_lEEESH_SI_NS4_8TiledMMAINS4_8MMA_AtomIJNS4_17SM100_MMA_TF32_SSISH_SH_fLi128ELi128ELNS4_4UMMA5MajorE0ELSN_0ELNSM_7ScaleInE0ELSO_0EEEEEENS4_6LayoutISC_NS5_IJNSA_ILi0EEESS_SS_EEEEENS5_IJNS4_10UnderscoreESV_SV_EEEEENS4_13SM90_TMA_LOADENS4_14ComposedLayoutINS4_7SwizzleILi3ELi4ELi3EEENS4_18smem_ptr_flag_bitsILi32EEENSR_INS5_IJNSA_ILi8EEESF_EEENS5_IJSF_SB_EEEEEEEvNS4_8identityESY_S18_vS19_EENS_8epilogue10collective18CollectiveEpilogueINS1B_23Sm100TmaWarpSpecializedILi4ELi2ELi16ELb1ELb0EEEJSG_NS5_IJNSR_ISE_SB_EENSR_INSA_ILi16EEESB_EEEEESH_SI_SH_SI_NS1B_6fusion15FusionCallbacksIS1F_NS1K_17LinearCombinationISH_fSH_fLNS_15FloatRoundStyleE2EEESG_S1J_JEEENS4_5SM1004TMEM4LOAD26SM100_TMEM_LOAD_32dp32b16xESY_NSZ_INS10_ILi2ELi4ELi3EEES13_NSR_INS5_IJS14_S1H_EEENS5_IJS1H_SB_EEEEEEENS4_39AutoVectorizingCopyWithAssumedAlignmentILi128EEENS4_14SM90_TMA_STOREES1Y_S20_S20_EEEvvEEEEvNT_6ParamsE,@function
        .size           _ZN7cutlass13device_kernelINS_4gemm6kernel13GemmUniversalIN4cute5tupleIJiiiiEEENS1_10collective13CollectiveMmaINS1_35MainloopSm100TmaUmmaWarpSpecializedILi2ELi2ELi4ENS5_IJNS4_1CILi1EEESB_SB_EEEEENS5_IJNSA_ILi128EEESE_NSA_ILi32EEEEEENS_10tfloat32_tENS5_IJlSB_lEEESH_SI_NS4_8TiledMMAINS4_8MMA_AtomIJNS4_17SM100_MMA_TF32_SSISH_SH_fLi128ELi128ELNS4_4UMMA5MajorE0ELSN_0ELNSM_7ScaleInE0ELSO_0EEEEEENS4_6LayoutISC_NS5_IJNSA_ILi0EEESS_SS_EEEEENS5_IJNS4_10UnderscoreESV_SV_EEEEENS4_13SM90_TMA_LOADENS4_14ComposedLayoutINS4_7SwizzleILi3ELi4ELi3EEENS4_18smem_ptr_flag_bitsILi32EEENSR_INS5_IJNSA_ILi8EEESF_EEENS5_IJSF_SB_EEEEEEEvNS4_8identityESY_S18_vS19_EENS_8epilogue10collective18CollectiveEpilogueINS1B_23Sm100TmaWarpSpecializedILi4ELi2ELi16ELb1ELb0EEEJSG_NS5_IJNSR_ISE_SB_EENSR_INSA_ILi16EEESB_EEEEESH_SI_SH_SI_NS1B_6fusion15FusionCallbacksIS1F_NS1K_17LinearCombinationISH_fSH_fLNS_15FloatRoundStyleE2EEESG_S1J_JEEENS4_5SM1004TMEM4LOAD26SM100_TMEM_LOAD_32dp32b16xESY_NSZ_INS10_ILi2ELi4ELi3EEES13_NSR_INS5_IJS14_S1H_EEENS5_IJS1H_SB_EEEEEEENS4_39AutoVectorizingCopyWithAssumedAlignmentILi128EEENS4_14SM90_TMA_STOREES1Y_S20_S20_EEEvvEEEEvNT_6ParamsE,(.L_x_214 - _ZN7cutlass13device_kernelINS_4gemm6kernel13GemmUniversalIN4cute5tupleIJiiiiEEENS1_10collective13CollectiveMmaINS1_35MainloopSm100TmaUmmaWarpSpecializedILi2ELi2ELi4ENS5_IJNS4_1CILi1EEESB_SB_EEEEENS5_IJNSA_ILi128EEESE_NSA_ILi32EEEEEENS_10tfloat32_tENS5_IJlSB_lEEESH_SI_NS4_8TiledMMAINS4_8MMA_AtomIJNS4_17SM100_MMA_TF32_SSISH_SH_fLi128ELi128ELNS4_4UMMA5MajorE0ELSN_0ELNSM_7ScaleInE0ELSO_0EEEEEENS4_6LayoutISC_NS5_IJNSA_ILi0EEESS_SS_EEEEENS5_IJNS4_10UnderscoreESV_SV_EEEEENS4_13SM90_TMA_LOADENS4_14ComposedLayoutINS4_7SwizzleILi3ELi4ELi3EEENS4_18smem_ptr_flag_bitsILi32EEENSR_INS5_IJNSA_ILi8EEESF_EEENS5_IJSF_SB_EEEEEEEvNS4_8identityESY_S18_vS19_EENS_8epilogue10collective18CollectiveEpilogueINS1B_23Sm100TmaWarpSpecializedILi4ELi2ELi16ELb1ELb0EEEJSG_NS5_IJNSR_ISE_SB_EENSR_INSA_ILi16EEESB_EEEEESH_SI_SH_SI_NS1B_6fusion15FusionCallbacksIS1F_NS1K_17LinearCombinationISH_fSH_fLNS_15FloatRoundStyleE2EEESG_S1J_JEEENS4_5SM1004TMEM4LOAD26SM100_TMEM_LOAD_32dp32b16xESY_NSZ_INS10_ILi2ELi4ELi3EEES13_NSR_INS5_IJS14_S1H_EEENS5_IJS1H_SB_EEEEEEENS4_39AutoVectorizingCopyWithAssumedAlignmentILi128EEENS4_14SM90_TMA_STOREES1Y_S20_S20_EEEvvEEEEvNT_6ParamsE)
        .other          _ZN7cutlass13device_kernelINS_4gemm6kernel13GemmUniversalIN4cute5tupleIJiiiiEEENS1_10collective13CollectiveMmaINS1_35MainloopSm100TmaUmmaWarpSpecializedILi2ELi2ELi4ENS5_IJNS4_1CILi1EEESB_SB_EEEEENS5_IJNSA_ILi128EEESE_NSA_ILi32EEEEEENS_10tfloat32_tENS5_IJlSB_lEEESH_SI_NS4_8TiledMMAINS4_8MMA_AtomIJNS4_17SM100_MMA_TF32_SSISH_SH_fLi128ELi128ELNS4_4UMMA5MajorE0ELSN_0ELNSM_7ScaleInE0ELSO_0EEEEEENS4_6LayoutISC_NS5_IJNSA_ILi0EEESS_SS_EEEEENS5_IJNS4_10UnderscoreESV_SV_EEEEENS4_13SM90_TMA_LOADENS4_14ComposedLayoutINS4_7SwizzleILi3ELi4ELi3EEENS4_18smem_ptr_flag_bitsILi32EEENSR_INS5_IJNSA_ILi8EEESF_EEENS5_IJSF_SB_EEEEEEEvNS4_8identityESY_S18_vS19_EENS_8epilogue10collective18CollectiveEpilogueINS1B_23Sm100TmaWarpSpecializedILi4ELi2ELi16ELb1ELb0EEEJSG_NS5_IJNSR_ISE_SB_EENSR_INSA_ILi16EEESB_EEEEESH_SI_SH_SI_NS1B_6fusion15FusionCallbacksIS1F_NS1K_17LinearCombinationISH_fSH_fLNS_15FloatRoundStyleE2EEESG_S1J_JEEENS4_5SM1004TMEM4LOAD26SM100_TMEM_LOAD_32dp32b16xESY_NSZ_INS10_ILi2ELi4ELi3EEES13_NSR_INS5_IJS14_S1H_EEENS5_IJS1H_SB_EEEEEEENS4_39AutoVectorizingCopyWithAssumedAlignmentILi128EEENS4_14SM90_TMA_STOREES1Y_S20_S20_EEEvvEEEEvNT_6ParamsE,@"STO_CUDA_ENTRY STV_DEFAULT"
_ZN7cutlass13device_kernelINS_4gemm6kernel13GemmUniversalIN4cute5tupleIJiiiiEEENS1_10collective13CollectiveMmaINS1_35MainloopSm100TmaUmmaWarpSpecializedILi2ELi2ELi4ENS5_IJNS4_1CILi1EEESB_SB_EEEEENS5_IJNSA_ILi128EEESE_NSA_ILi32EEEEEENS_10tfloat32_tENS5_IJlSB_lEEESH_SI_NS4_8TiledMMAINS4_8MMA_AtomIJNS4_17SM100_MMA_TF32_SSISH_SH_fLi128ELi128ELNS4_4UMMA5MajorE0ELSN_0ELNSM_7ScaleInE0ELSO_0EEEEEENS4_6LayoutISC_NS5_IJNSA_ILi0EEESS_SS_EEEEENS5_IJNS4_10UnderscoreESV_SV_EEEEENS4_13SM90_TMA_LOADENS4_14ComposedLayoutINS4_7SwizzleILi3ELi4ELi3EEENS4_18smem_ptr_flag_bitsILi32EEENSR_INS5_IJNSA_ILi8EEESF_EEENS5_IJSF_SB_EEEEEEEvNS4_8identityESY_S18_vS19_EENS_8epilogue10collective18CollectiveEpilogueINS1B_23Sm100TmaWarpSpecializedILi4ELi2ELi16ELb1ELb0EEEJSG_NS5_IJNSR_ISE_SB_EENSR_INSA_ILi16EEESB_EEEEESH_SI_SH_SI_NS1B_6fusion15FusionCallbacksIS1F_NS1K_17LinearCombinationISH_fSH_fLNS_15FloatRoundStyleE2EEESG_S1J_JEEENS4_5SM1004TMEM4LOAD26SM100_TMEM_LOAD_32dp32b16xESY_NSZ_INS10_ILi2ELi4ELi3EEES13_NSR_INS5_IJS14_S1H_EEENS5_IJS1H_SB_EEEEEEENS4_39AutoVectorizingCopyWithAssumedAlignmentILi128EEENS4_14SM90_TMA_STOREES1Y_S20_S20_EEEvvEEEEvNT_6ParamsE:
[----:B------:R-:W1:Y:S01]  /*0000*/  LDC R1, c[0x0][0x37c] ;  /* 0x0000df00ff017b82 */ /* 0x000e620000000800 */
[----:B------:R-:W2:Y:S01]  /*0010*/  S2R R80, SR_TID.X ;  /* 0x0000000000507919 */ /* 0x000ea20000002100 */
[----:B------:R-:W3:Y:S01]  /*0020*/  LDCU.64 UR4, c[0x0][0x890] ;  /* 0x00011200ff0477ac */ /* 0x000ee20008000a00 */
[----:B------:R-:W-:Y:S02]  /*0030*/  PRMT R67, RZ, 0x7610, R67 ;  /* 0x00007610ff437816 */ /* 0x000fe40000000043 */
[----:B------:R-:W-:Y:S01]  /*0040*/  ELECT P5, URZ, PT ;  /* 0x0000000000ff782f */ /* 0x000fe200038a0000 */
[----:B------:R-:W4:Y:S01]  /*0050*/  LDCU.64 UR46, c[0x0][0x358] ;  /* 0x00006b00ff2e77ac */ /* 0x000f220008000a00 */
[----:B---3--:R-:W-:-:S04]  /*0060*/  UISETP.NE.U32.AND UP0, UPT, UR4, URZ, UPT ;  /* 0x000000ff0400728c */ /* 0x008fc8000bf05070 */
[----:B------:R-:W-:Y:S01]  /*0070*/  UISETP.NE.AND.EX UP0, UPT, UR5, URZ, UPT, UP0 ;  /* 0x000000ff0500728c */ /* 0x000fe2000bf05300 */
[----:B--2---:R-:W-:-:S05]  /*0080*/  SHF.R.U32.HI R72, RZ, 0x5, R80 ;  /* 0x00000005ff487819 */ /* 0x004fca0000011650 */
[----:B------:R-:W2:Y:S02]  /*0090*/  SHFL.IDX PT, R0, R72, RZ, 0x1f ;  /* 0x00001fff48007589 */ /* 0x000ea400000e0000 */
[----:B--2---:R-:W-:Y:S01]  /*00a0*/  R2UR UR8, R0 ;  /* 0x00000000000872ca */ /* 0x004fe200000e0000 */
[----:B-1--4-:R-:W-:-:S14]  /*00b0*/  BRA.U UP0, `(.L_x_0) ;  /* 0x00000001002c7547 */ /* 0x012fdc000b800000 */
[----:B------:R-:W1:Y:S02]  /*00c0*/  LDCU.64 UR6, c[0x0][0x888] ;  /* 0x00011100ff0677ac */ /* 0x000e640008000a00 */
[----:B-1----:R-:W-:-:S04]  /*00d0*/  UISETP.NE.U32.AND UP0, UPT, UR6, URZ, UPT ;  /* 0x000000ff0600728c */ /* 0x002fc8000bf05070 */
[----:B------:R-:W-:-:S09]  /*00e0*/  UISETP.NE.AND.EX UP0, UPT, UR7, URZ, UPT, UP0 ;  /* 0x000000ff0700728c */ /* 0x000fd2000bf05300 */
[----:B------:R-:W-:Y:S05]  /*00f0*/  BRA.U !UP0, `(.L_x_1) ;  /* 0x0000000108107547 */ /* 0x000fea000b800000 */
[----:B------:R-:W1:Y:S02]  /*0100*/  LDC.64 R2, c[0x0][0x888] ;  /* 0x00022200ff027b82 */ /* 0x000e640000000a00 */
[----:B-1----:R1:W5:Y:S01]  /*0110*/  LDG.E R35, desc[UR46][R2.64] ;  /* 0x0000002e02237981 */ /* 0x002362000c1e1900 */
[----:B------:R-:W-:Y:S01]  /*0120*/  HFMA2 R67, -RZ, RZ, 0, 5.9604644775390625e-08 ;  /* 0x00000001ff437431 */ /* 0x000fe200000001ff */
[----:B------:R-:W-:Y:S05]  /*0130*/  BRA `(.L_x_0) ;  /* 0x00000000000c7947 */ /* 0x000fea0003800000 */
.L_x_1:
[----:B------:R-:W1:Y:S01]  /*0140*/  LDCU UR6, c[0x0][0x880] ;  /* 0x00011000ff0677ac */ /* 0x000e620008000800 */
[----:B------:R-:W-:Y:S01]  /*0150*/  HFMA2 R67, -RZ, RZ, 0, 5.9604644775390625e-08 ;  /* 0x00000001ff437431 */ /* 0x000fe200000001ff */
[----:B-1----:R-:W-:-:S07]  /*0160*/  MOV R35, UR6 ;  /* 0x0000000600237c02 */ /* 0x002fce0008000f00 */
.L_x_0:
[----:B------:R-:W2:Y:S02]  /*0170*/  LDCU.64 UR6, c[0x0][0x8b0] ;  /* 0x00011600ff0677ac */ /* 0x000ea40008000a00 */
[----:B--2---:R-:W-:-:S04]  /*0180*/  UISETP.NE.U32.AND UP0, UPT, UR6, URZ, UPT ;  /* 0x000000ff0600728c */ /* 0x004fc8000bf05070 */
[----:B------:R-:W-:-:S09]  /*0190*/  UISETP.NE.AND.EX UP0, UPT, UR7, URZ, UPT, UP0 ;  /* 0x000000ff0700728c */ /* 0x000fd2000bf05300 */
[----:B------:R-:W-:Y:S05]  /*01a0*/  BRA.U UP0, `(.L_x_2) ;  /* 0x0000000100247547 */ /* 0x000fea000b800000 */
[----:B------:R-:W2:Y:S02]  /*01b0*/  LDCU.64 UR6, c[0x0][0x8a8] ;  /* 0x00011500ff0677ac */ /* 0x000ea40008000a00 */
[----:B--2---:R-:W-:-:S04]  /*01c0*/  UISETP.NE.U32.AND UP0, UPT, UR6, URZ, UPT ;  /* 0x000000ff0600728c */ /* 0x004fc8000bf05070 */
[----:B------:R-:W-:-:S09]  /*01d0*/  UISETP.NE.AND.EX UP0, UPT, UR7, URZ, UPT, UP0 ;  /* 0x000000ff0700728c */ /* 0x000fd2000bf05300 */
[----:B------:R-:W-:Y:S05]  /*01e0*/  BRA.U !UP0, `(.L_x_3) ;  /* 0x00000001080c7547 */ /* 0x000fea000b800000 */
[----:B------:R-:W2:Y:S02]  /*01f0*/  LDC.64 R32, c[0x0][0x8a8] ;  /* 0x00022a00ff207b82 */ /* 0x000ea40000000a00 */
[----:B--2---:R2:W5:Y:S01]  /*0200*/  LDG.E R32, desc[UR46][R32.64] ;  /* 0x0000002e20207981 */ /* 0x004562000c1e1900 */
[----:B------:R-:W-:Y:S05]  /*0210*/  BRA `(.L_x_2) ;  /* 0x0000000000087947 */ /* 0x000fea0003800000 */
.L_x_3:
[----:B------:R-:W2:Y:S02]  /*0220*/  LDCU UR6, c[0x0][0x8a0] ;  /* 0x00011400ff0677ac */ /* 0x000ea40008000800 */
[----:B--2---:R-:W-:Y:S02]  /*0230*/  MOV R32, UR6 ;  /* 0x0000000600207c02 */ /* 0x004fe40008000f00 */
.L_x_2:
[----:B------:R-:W-:Y:S01]  /*0240*/  IMAD.U32 R0, RZ, RZ, UR8 ;  /* 0x00000008ff007e24 */ /* 0x000fe2000f8e00ff */
[----:B------:R-:W-:Y:S04]  /*0250*/  BSSY.RECONVERGENT B0, `(.L_x_4) ;  /* 0x000000c000007945 */ /* 0x000fe80003800200 */
[C---:B------:R-:W-:Y:S02]  /*0260*/  ISETP.NE.OR P1, PT, R0.reuse, 0x1, !P5 ;  /* 0x000000010000780c */ /* 0x040fe40006f25670 */
[----:B------:R-:W-:-:S11]  /*0270*/  ISETP.NE.OR P0, PT, R0, 0x3, !P5 ;  /* 0x000000030000780c */ /* 0x000fd60006f05670 */
[----:B------:R-:W-:Y:S05]  /*0280*/  @P1 BRA `(.L_x_5) ;  /* 0x0000000000201947 */ /* 0x000fea0003800000 */
[----:B------:R-:W3:Y:S02]  /*0290*/  LDCU.64 UR6, c[0x0][0x348] ;  /* 0x00006900ff0677ac */ /* 0x000ee40008000a00 */
[----:B---3--:R-:W-:Y:S02]  /*02a0*/  UIADD3 UR10, UP1, UPT, UR6, 0x80, URZ ;  /* 0x00000080060a7890 */ /* 0x008fe4000ff3e0ff */
[----:B------:R-:W-:Y:S02]  /*02b0*/  UIADD3 UR6, UP0, UPT, UR6, 0x180, URZ ;  /* 0x0000018006067890 */ /* 0x000fe4000ff1e0ff */
[----:B------:R-:W-:Y:S02]  /*02c0*/  UIADD3.X UR11, UPT, UPT, URZ, UR7, URZ, UP1, !UPT ;  /* 0x00000007ff0b7290 */ /* 0x000fe40008ffe4ff */
[----:B------:R-:W-:-:S07]  /*02d0*/  UIADD3.X UR7, UPT, UPT, URZ, UR7, URZ, UP0, !UPT ;  /* 0x00000007ff077290 */ /* 0x000fce00087fe4ff */
[----:B------:R3:W-:Y:S02]  /*02e0*/  UTMACCTL.PF [UR10] ;  /* 0x000000000a0079b9 */ /* 0x0007e40008040000 */
[----:B------:R3:W-:Y:S02]  /*02f0*/  UTMACCTL.PF [UR6] ;  /* 0x00000000060079b9 */ /* 0x0007e40008040000 */
[----:B---3--:R-:W-:Y:S01]  /*0300*/  NOP ;  /* 0x0000000000007918 */ /* 0x008fe20000000000 */
.L_x_5:
[----:B------:R-:W-:Y:S05]  /*0310*/  BSYNC.RECONVERGENT B0 ;  /* 0x0000000000007941 */ /* 0x000fea0003800200 */
.L_x_4:
[----:B------:R-:W-:Y:S04]  /*0320*/  BSSY.RECONVERGENT B0, `(.L_x_6) ;  /* 0x000000a000007945 */ /* 0x000fe80003800200 */
        /* <DEDUP_REMOVED lines=9> */
.L_x_7:
[----:B------:R-:W-:Y:S05]  /*03c0*/  BSYNC.RECONVERGENT B0 ;  /* 0x0000000000007941 */ /* 0x000fea0003800200 */
.L_x_6:
[----:B------:R-:W3:Y:S01]  /*03d0*/  LDCU.64 UR6, c[0x0][0x888] ;  /* 0x00011100ff0677ac */ /* 0x000ee20008000a00 */
[----:B------:R-:W-:Y:S02]  /*03e0*/  UISETP.EQ.U32.AND UP1, UPT, UR4, URZ, UPT ;  /* 0x000000ff0400728c */ /* 0x000fe4000bf22070 */
[----:B------:R-:W-:Y:S02]  /*03f0*/  UPLOP3.LUT UP2, UPT, UPT, UPT, UPT, 0x80, 0x8 ;  /* 0x000000000008789c */ /* 0x000fe40003f4f070 */
[----:B---3--:R-:W-:-:S04]  /*0400*/  UISETP.NE.U32.AND UP0, UPT, UR6, URZ, UPT ;  /* 0x000000ff0600728c */ /* 0x008fc8000bf05070 */
[----:B------:R-:W-:-:S04]  /*0410*/  UISETP.NE.AND.EX UP0, UPT, UR7, URZ, UPT, UP0 ;  /* 0x000000ff0700728c */ /* 0x000fc8000bf05300 */
[----:B------:R-:W-:-:S04]  /*0420*/  UISETP.EQ.OR.EX UP3, UPT, UR5, URZ, !UP0, UP1 ;  /* 0x000000ff0500728c */ /* 0x000fc8000c762710 */
[----:B------:R-:W-:-:S05]  /*0430*/  UP2UR UR50, UPR, URZ, 0x8 ;  /* 0x00000008ff327883 */ /* 0x000fca0008000000 */
[----:B------:R-:W-:Y:S07]  /*0440*/  BRA.U !UP3, `(.L_x_8) ;  /* 0x000000010b207547 */ /* 0x000fee000b800000 */
[----:B------:R-:W-:Y:S01]  /*0450*/  UISETP.NE.U32.AND UP2, UPT, UR4, URZ, UPT ;  /* 0x000000ff0400728c */ /* 0x000fe2000bf45070 */
[----:B-----5:R-:W-:Y:S01]  /*0460*/  FSETP.NEU.AND P0, PT, R35, RZ, PT ;  /* 0x000000ff2300720b */ /* 0x020fe20003f0d000 */
[----:B------:R-:W-:Y:S02]  /*0470*/  USEL UR4, URZ, 0xffffffff, UP0 ;  /* 0xffffffffff047887 */ /* 0x000fe40008000000 */
[----:B------:R-:W-:-:S10]  /*0480*/  UISETP.NE.AND.EX UP2, UPT, UR5, URZ, UPT, UP2 ;  /* 0x000000ff0500728c */ /* 0x000fd4000bf45320 */
[----:B------:R-:W-:Y:S01]  /*0490*/  VOTEU.ANY UP1, P0 ;  /* 0x0000000000ff7886 */ /* 0x000fe20000020100 */
[----:B------:R-:W-:-:S04]  /*04a0*/  @!UP2 USEL UR4, URZ, 0xffffffff, UP1 ;  /* 0xffffffffff04a887 */ /* 0x000fc80008800000 */
[----:B------:R-:W-:-:S04]  /*04b0*/  ULOP3.LUT UR4, UR4, 0x1, URZ, 0xc0, !UPT ;  /* 0x0000000104047892 */ /* 0x000fc8000f8ec0ff */
[----:B------:R-:W-:-:S11]  /*04c0*/  UISETP.NE.U32.AND UP2, UPT, UR4, 0x1, UPT ;  /* 0x000000010400788c */ /* 0x000fd6000bf45070 */
.L_x_8:
[----:B-1----:R-:W1:Y:S01]  /*04d0*/  SHFL.IDX PT, R2, R72, RZ, 0x1f ;  /* 0x00001fff48027589 */ /* 0x002e6200000e0000 */
[----:B------:R-:W-:-:S04]  /*04e0*/  UISETP.NE.AND UP1, UPT, UR8, 0x2, UPT ;  /* 0x000000020800788c */ /* 0x000fc8000bf25270 */
[----:B------:R-:W-:Y:S01]  /*04f0*/  USEL UR6, URZ, 0x1, UP1 ;  /* 0x00000001ff067887 */ /* 0x000fe20008800000 */
[----:B-1----:R-:W-:-:S13]  /*0500*/  ISETP.NE.AND P0, PT, R2, RZ, PT ;  /* 0x000000ff0200720c */ /* 0x002fda0003f05270 */
[----:B------:R-:W-:Y:S05]  /*0510*/  @P0 BRA `(.L_x_9) ;  /* 0x0000000000380947 */ /* 0x000fea0003800000 */
[----:B------:R-:W1:Y:S01]  /*0520*/  S2UR UR5, SR_CgaCtaId ;  /* 0x00000000000579c3 */ /* 0x000e620000008800 */
[----:B------:R-:W-:Y:S01]  /*0530*/  UMOV UR7, 0x400 ;  /* 0x0000040000077882 */ /* 0x000fe20000000000 */
[----:B------:R-:W-:Y:S01]  /*0540*/  UMOV UR4, 0x1 ;  /* 0x0000000100047882 */ /* 0x000fe20000000000 */
[----:B------:R-:W-:Y:S01]  /*0550*/  ELECT P0, URZ, PT ;  /* 0x0000000000ff782f */ /* 0x000fe20003800000 */
[----:B------:R-:W-:-:S04]  /*0560*/  UIADD3 UR10, UPT, UPT, -UR4, 0x100000, URZ ;  /* 0x00100000040a7890 */ /* 0x000fc8000fffe1ff */
[----:B------:R-:W-:Y:S02]  /*0570*/  USHF.L.U32 UR11, UR10, 0xb, URZ ;  /* 0x0000000b0a0b7899 */ /* 0x000fe400080006ff */
[----:B------:R-:W-:Y:S02]  /*0580*/  USHF.L.U32 UR10, UR10, 0x1, URZ ;  /* 0x000000010a0a7899 */ /* 0x000fe400080006ff */
[----:B-1----:R-:W-:Y:S01]  /*0590*/  ULEA UR5, UR5, UR7, 0x18 ;  /* 0x0000000705057291 */ /* 0x002fe2000f8ec0ff */
[----:B------:R-:W1:Y:S11]  /*05a0*/  FENCE.VIEW.ASYNC.S ;  /* 0x00000000000073c6 */ /* 0x000e760000000000 */
[----:B-1----:R1:W3:Y:S01]  /*05b0*/  SYNCS.EXCH.64 URZ, [UR5], UR10 ;  /* 0x0000000a05ff75b2 */ /* 0x0022e20008000100 */
[----:B------:R1:W4:Y:S01]  /*05c0*/  SYNCS.EXCH.64 URZ, [UR5+0x10], UR10 ;  /* 0x0000100a05ff75b2 */ /* 0x0003220008000100 */
[----:B------:R1:W1:Y:S01]  /*05d0*/  SYNCS.EXCH.64 URZ, [UR5+0x8], UR10 ;  /* 0x0000080a05ff75b2 */ /* 0x0002620008000100 */
[----:B------:R1:W1:Y:S01]  /*05e0*/  SYNCS.EXCH.64 URZ, [UR5+0x18], UR10 ;  /* 0x0000180a05ff75b2 */ /* 0x0002620008000100 */
[----:B------:R-:W-:Y:S01]  /*05f0*/  NOP ;  /* 0x0000000000007918 */ /* 0x000fe20000000000 */
.L_x_9:
[----:B------:R-:W2:Y:S01]  /*0600*/  SHFL.IDX PT, R2, R72, RZ, 0x1f ;  /* 0x00001fff48027589 */ /* 0x000ea200000e0000 */
[----:B------:R-:W-:Y:S01]  /*0610*/  NOP ;  /* 0x0000000000007918 */ /* 0x000fe20000000000 */
[----:B--2---:R-:W-:-:S13]  /*0620*/  ISETP.NE.AND P0, PT, R2, 0x1, PT ;  /* 0x000000010200780c */ /* 0x004fda0003f05270 */
[----:B------:R-:W-:Y:S05]  /*0630*/  @P0 BRA `(.L_x_10) ;  /* 0x0000000000580947 */ /* 0x000fea0003800000 */
[----:B------:R-:W2:Y:S01]  /*0640*/  S2UR UR7, SR_CgaCtaId ;  /* 0x00000000000779c3 */ /* 0x000ea20000008800 */
[----:B------:R-:W-:Y:S01]  /*0650*/  UMOV UR9, 0x400 ;  /* 0x0000040000097882 */ /* 0x000fe20000000000 */
[----:B-1----:R-:W-:Y:S01]  /*0660*/  UMOV UR5, 0x20 ;  /* 0x0000002000057882 */ /* 0x002fe20000000000 */
[----:B------:R-:W-:Y:S01]  /*0670*/  UMOV UR4, 0x80 ;  /* 0x0000008000047882 */ /* 0x000fe20000000000 */
[----:B------:R-:W-:-:S04]  /*0680*/  UIADD3 UR10, UPT, UPT, -UR5, 0x100000, URZ ;  /* 0x00100000050a7890 */ /* 0x000fc8000fffe1ff */
[----:B------:R-:W-:Y:S02]  /*0690*/  USHF.L.U32 UR11, UR10, 0xb, URZ ;  /* 0x0000000b0a0b7899 */ /* 0x000fe400080006ff */
[----:B------:R-:W-:Y:S02]  /*06a0*/  USHF.L.U32 UR10, UR10, 0x1, URZ ;  /* 0x000000010a0a7899 */ /* 0x000fe400080006ff */
[----:B------:R-:W-:-:S04]  /*06b0*/  UIADD3 UR4, UPT, UPT, -UR4, 0x100000, URZ ;  /* 0x0010000004047890 */ /* 0x000fc8000fffe1ff */
[----:B------:R-:W-:Y:S02]  /*06c0*/  USHF.L.U32 UR5, UR4, 0xb, URZ ;  /* 0x0000000b04057899 */ /* 0x000fe400080006ff */
[----:B------:R-:W-:Y:S01]  /*06d0*/  USHF.L.U32 UR4, UR4, 0x1, URZ ;  /* 0x0000000104047899 */ /* 0x000fe200080006ff */
[----:B------:R-:W-:Y:S01]  /*06e0*/  ELECT P0, URZ, PT ;  /* 0x0000000000ff782f */ /* 0x000fe20003800000 */
[----:B--2---:R-:W-:Y:S01]  /*06f0*/  ULEA UR7, UR7, UR9, 0x18 ;  /* 0x0000000907077291 */ /* 0x004fe2000f8ec0ff */
[----:B------:R-:W1:Y:S11]  /*0700*/  FENCE.VIEW.ASYNC.S ;  /* 0x00000000000073c6 */ /* 0x000e760000000000 */
[----:B-1----:R2:W1:Y:S01]  /*0710*/  SYNCS.EXCH.64 URZ, [UR7+0x20], UR10 ;  /* 0x0000200a07ff75b2 */ /* 0x0024620008000100 */
[----:B------:R2:W1:Y:S01]  /*0720*/  SYNCS.EXCH.64 URZ, [UR7+0x40], UR4 ;  /* 0x0000400407ff75b2 */ /* 0x0004620008000100 */
[----:B------:R2:W1:Y:S01]  /*0730*/  SYNCS.EXCH.64 URZ, [UR7+0x28], UR10 ;  /* 0x0000280a07ff75b2 */ /* 0x0004620008000100 */
[----:B------:R2:W1:Y:S01]  /*0740*/  SYNCS.EXCH.64 URZ, [UR7+0x48], UR4 ;  /* 0x0000480407ff75b2 */ /* 0x0004620008000100 */
[----:B------:R2:W1:Y:S01]  /*0750*/  SYNCS.EXCH.64 URZ, [UR7+0x30], UR10 ;  /* 0x0000300a07ff75b2 */ /* 0x0004620008000100 */
[----:B------:R2:W1:Y:S01]  /*0760*/  SYNCS.EXCH.64 URZ, [UR7+0x50], UR4 ;  /* 0x0000500407ff75b2 */ /* 0x0004620008000100 */
[----:B------:R2:W1:Y:S01]  /*0770*/  SYNCS.EXCH.64 URZ, [UR7+0x38], UR10 ;  /* 0x0000380a07ff75b2 */ /* 0x0004620008000100 */
[----:B------:R2:W1:Y:S02]  /*0780*/  SYNCS.EXCH.64 URZ, [UR7+0x58], UR4 ;  /* 0x0000580407ff75b2 */ /* 0x0004640008000100 */
[----:B--2---:R-:W-:Y:S01]  /*0790*/  NOP ;  /* 0x0000000000007918 */ /* 0x004fe20000000000 */
.L_x_10:
[----:B------:R-:W2:Y:S01]  /*07a0*/  SHFL.IDX PT, R2, R72, RZ, 0x1f ;  /* 0x00001fff48027589 */ /* 0x000ea200000e0000 */
[----:B------:R-:W-:Y:S01]  /*07b0*/  NOP ;  /* 0x0000000000007918 */ /* 0x000fe20000000000 */
[----:B--2---:R-:W-:-:S13]  /*07c0*/  ISETP.NE.AND P0, PT, R2, 0x3, PT ;  /* 0x000000030200780c */ /* 0x004fda0003f05270 */
[----:B------:R-:W-:Y:S05]  /*07d0*/  @P0 BRA `(.L_x_11) ;  /* 0x0000000000300947 */ /* 0x000fea0003800000 */
[----:B-1----:R-:W1:Y:S01]  /*07e0*/  S2UR UR5, SR_CgaCtaId ;  /* 0x00000000000579c3 */ /* 0x002e620000008800 */
        /* <DEDUP_REMOVED lines=8> */
[----:B-1----:R2:W1:Y:S01]  /*0870*/  SYNCS.EXCH.64 URZ, [UR5+0x60], UR10 ;  /* 0x0000600a05ff75b2 */ /* 0x0024620008000100 */
[----:B------:R2:W1:Y:S02]  /*0880*/  SYNCS.EXCH.64 URZ, [UR5+0x68], UR10 ;  /* 0x0000680a05ff75b2 */ /* 0x0004640008000100 */
[----:B--2---:R-:W-:Y:S01]  /*0890*/  NOP ;  /* 0x0000000000007918 */ /* 0x004fe20000000000 */
.L_x_11:
[----:B------:R-:W2:Y:S01]  /*08a0*/  SHFL.IDX PT, R2, R72, RZ, 0x1f ;  /* 0x00001fff48027589 */ /* 0x000ea200000e0000 */
[----:B------:R-:W-:Y:S01]  /*08b0*/  NOP ;  /* 0x0000000000007918 */ /* 0x000fe20000000000 */
[----:B--2---:R-:W-:-:S13]  /*08c0*/  ISETP.NE.AND P0, PT, R2, 0x4, PT ;  /* 0x000000040200780c */ /* 0x004fda0003f05270 */
[----:B------:R-:W-:Y:S05]  /*08d0*/  @P0 BRA `(.L_x_12) ;  /* 0x00000000004c0947 */ /* 0x000fea0003800000 */
[----:B-1----:R-:W1:Y:S01]  /*08e0*/  S2UR UR5, SR_CgaCtaId ;  /* 0x00000000000579c3 */ /* 0x002e620000008800 */
[----:B------:R-:W-:Y:S01]  /*08f0*/  UMOV UR9, 0x100 ;  /* 0x0000010000097882 */ /* 0x000fe20000000000 */
[----:B------:R-:W-:Y:S01]  /*0900*/  UMOV UR7, 0x400 ;  /* 0x0000040000077882 */ /* 0x000fe20000000000 */
[----:B------:R-:W-:Y:S01]  /*0910*/  USEL UR9, UR9, 0xe0, UP2 ;  /* 0x000000e009097887 */ /* 0x000fe20009000000 */
[----:B------:R-:W-:Y:S01]  /*0920*/  UMOV UR4, 0x1 ;  /* 0x0000000100047882 */ /* 0x000fe20000000000 */
[----:B------:R-:W-:Y:S01]  /*0930*/  ELECT P0, URZ, PT ;  /* 0x0000000000ff782f */ /* 0x000fe20003800000 */
[----:B------:R-:W-:-:S04]  /*0940*/  UIADD3 UR10, UPT, UPT, -UR4, 0x100000, URZ ;  /* 0x00100000040a7890 */ /* 0x000fc8000fffe1ff */
[----:B------:R-:W-:Y:S02]  /*0950*/  USHF.L.U32 UR11, UR10, 0xb, URZ ;  /* 0x0000000b0a0b7899 */ /* 0x000fe400080006ff */
[----:B------:R-:W-:Y:S02]  /*0960*/  USHF.L.U32 UR10, UR10, 0x1, URZ ;  /* 0x000000010a0a7899 */ /* 0x000fe400080006ff */
[----:B------:R-:W-:-:S04]  /*0970*/  UIADD3 UR12, UPT, UPT, -UR9, 0x100000, URZ ;  /* 0x00100000090c7890 */ /* 0x000fc8000fffe1ff */
[----:B------:R-:W-:Y:S02]  /*0980*/  USHF.L.U32 UR13, UR12, 0xb, URZ ;  /* 0x0000000b0c0d7899 */ /* 0x000fe400080006ff */
[----:B------:R-:W-:Y:S02]  /*0990*/  USHF.L.U32 UR12, UR12, 0x1, URZ ;  /* 0x000000010c0c7899 */ /* 0x000fe400080006ff */
[----:B-1----:R-:W-:Y:S01]  /*09a0*/  ULEA UR5, UR5, UR7, 0x18 ;  /* 0x0000000705057291 */ /* 0x002fe2000f8ec0ff */
[----:B------:R-:W1:Y:S11]  /*09b0*/  FENCE.VIEW.ASYNC.S ;  /* 0x00000000000073c6 */ /* 0x000e760000000000 */
[----:B-1----:R2:W1:Y:S01]  /*09c0*/  SYNCS.EXCH.64 URZ, [UR5+0x70], UR10 ;  /* 0x0000700a05ff75b2 */ /* 0x0024620008000100 */
[----:B------:R2:W1:Y:S01]  /*09d0*/  SYNCS.EXCH.64 URZ, [UR5+0x80], UR12 ;  /* 0x0000800c05ff75b2 */ /* 0x0004620008000100 */
[----:B------:R2:W1:Y:S01]  /*09e0*/  SYNCS.EXCH.64 URZ, [UR5+0x78], UR10 ;  /* 0x0000780a05ff75b2 */ /* 0x0004620008000100 */
[----:B------:R2:W1:Y:S02]  /*09f0*/  SYNCS.EXCH.64 URZ, [UR5+0x88], UR12 ;  /* 0x0000880c05ff75b2 */ /* 0x0004640008000100 */
[----:B--2---:R-:W-:Y:S01]  /*0a00*/  NOP ;  /* 0x0000000000007918 */ /* 0x004fe20000000000 */
.L_x_12:
        /* <DEDUP_REMOVED lines=26> */
.L_x_13:
        /* <DEDUP_REMOVED lines=18> */
.L_x_14:
[----:B-1----:R-:W1:Y:S01]  /*0cd0*/  S2UR UR5, SR_CTAID.X ;  /* 0x00000000000579c3 */ /* 0x002e620000002500 */
[----:B------:R-:W-:-:S05]  /*0ce0*/  CS2R.32 R68, SR_CgaSize ;  /* 0x0000000000447805 */ /* 0x000fca0000008a00 */
[----:B------:R-:W-:-:S05]  /*0cf0*/  IMAD R68, R68, -0xa0, RZ ;  /* 0xffffff6044447824 */ /* 0x000fca00078e02ff */
[----:B------:R-:W-:-:S14]  /*0d00*/  R2UR UR9, R68 ;  /* 0x00000000440972ca */ /* 0x000fdc00000e0000 */
[----:B------:R-:W2:Y:S01]  /*0d10*/  LDCU UR9, c[0x0][UR9+0x2b0] ;  /* 0x00005600090977ac */ /* 0x000ea20008000800 */
[----:B------:R-:W-:Y:S01]  /*0d20*/  NOP ;  /* 0x0000000000007918 */ /* 0x000fe20000000000 */
[----:B------:R-:W-:-:S05]  /*0d30*/  CS2R.32 R68, SR_CgaSize ;  /* 0x0000000000447805 */ /* 0x000fca0000008a00 */
[----:B------:R-:W-:-:S05]  /*0d40*/  IMAD R68, R68, -0xa0, RZ ;  /* 0xffffff6044447824 */ /* 0x000fca00078e02ff */
[----:B------:R-:W-:-:S14]  /*0d50*/  R2UR UR7, R68 ;  /* 0x00000000440772ca */ /* 0x000fdc00000e0000 */
[----:B------:R-:W3:Y:S01]  /*0d60*/  LDCU UR7, c[0x0][UR7+0x2b4] ;  /* 0x00005680070777ac */ /* 0x000ee20008000800 */
[----:B------:R-:W4:Y:S08]  /*0d70*/  S2UR UR4, SR_CTAID.Y ;  /* 0x00000000000479c3 */ /* 0x000f300000002600 */
[----:B------:R-:W3:Y:S01]  /*0d80*/  LDC R9, c[0x0][0xb24] ;  /* 0x0002c900ff097b82 */ /* 0x000ee20000000800 */
[----:B-1----:R-:W-:-:S02]  /*0d90*/  I2FP.F32.U32 R4, UR5 ;  /* 0x0000000500047c45 */ /* 0x002fc40008201000 */
[----:B------:R-:W-:-:S05]  /*0da0*/  CS2R.32 R5, SR_CgaSize ;  /* 0x0000000000057805 */ /* 0x000fca0000008a00 */
[----:B------:R-:W-:-:S06]  /*0db0*/  IMAD R5, R5, -0xa0, RZ ;  /* 0xffffff6005057824 */ /* 0x000fcc00078e02ff */
[----:B------:R-:W1:Y:S01]  /*0dc0*/  LDC R5, c[0x0][R5+0x2a0] ;  /* 0x0000a80005057b82 */ /* 0x000e620000000800 */
[----:B------:R-:W-:Y:S01]  /*0dd0*/  MOV R21, UR5 ;  /* 0x0000000500157c02 */ /* 0x000fe20008000f00 */
[----:B--2---:R-:W-:Y:S01]  /*0de0*/  FMUL R4, R4, UR9 ;  /* 0x0000000904047c20 */ /* 0x004fe20008400000 */
[----:B----4-:R-:W-:Y:S02]  /*0df0*/  I2FP.F32.U32 R2, UR4 ;  /* 0x0000000400027c45 */ /* 0x010fe40008201000 */
[----:B------:R-:W-:-:S05]  /*0e00*/  CS2R.32 R3, SR_CgaSize ;  /* 0x0000000000037805 */ /* 0x000fca0000008a00 */
[----:B------:R-:W-:-:S06]  /*0e10*/  IMAD R3, R3, -0xa0, RZ ;  /* 0xffffff6003037824 */ /* 0x000fcc00078e02ff */
[----:B------:R-:W2:Y:S01]  /*0e20*/  LDC R3, c[0x0][R3+0x2a4] ;  /* 0x0000a90003037b82 */ /* 0x000ea20000000800 */
[----:B------:R-:W4:Y:S01]  /*0e30*/  F2I.U32.TRUNC.NTZ R68, R4 ;  /* 0x0000000400447305 */ /* 0x000f22000020f000 */
[----:B------:R-:W-:Y:S01]  /*0e40*/  MOV R20, UR4 ;  /* 0x0000000400147c02 */ /* 0x000fe20008000f00 */
[----:B---3--:R-:W-:-:S05]  /*0e50*/  FMUL R2, R2, UR7 ;  /* 0x0000000702027c20 */ /* 0x008fca0008400000 */
[----:B------:R-:W-:Y:S01]  /*0e60*/  BAR.SYNC.DEFER_BLOCKING 0x0 ;  /* 0x0000000000007b1d */ /* 0x000fe20000010000 */
[----:B------:R-:W-:-:S05]  /*0e70*/  ISETP.GE.AND P0, PT, R9, 0x1, PT ;  /* 0x000000010900780c */ /* 0x000fca0003f06270 */
[----:B------:R-:W3:Y:S02]  /*0e80*/  F2I.U32.TRUNC.NTZ R66, R2 ;  /* 0x0000000200427305 */ /* 0x000ee4000020f000 */
[----:B------:R-:W2:Y:S01]  /*0e90*/  S2UR UR36, SR_CTAID.Z ;  /* 0x00000000002479c3 */ /* 0x000ea20000002700 */
[----:B----4-:R-:W-:-:S05]  /*0ea0*/  IADD3 R68, PT, PT, -R68, RZ, RZ ;  /* 0x000000ff44447210 */ /* 0x010fca0007ffe1ff */
[----:B-1----:R-:W-:Y:S01]  /*0eb0*/  IMAD R68, R5, R68, UR5 ;  /* 0x0000000505447e24 */ /* 0x002fe2000f8e0244 */
[----:B---3--:R-:W-:-:S05]  /*0ec0*/  IADD3 R66, PT, PT, -R66, RZ, RZ ;  /* 0x000000ff42427210 */ /* 0x008fca0007ffe1ff */
[----:B--2---:R-:W-:Y:S01]  /*0ed0*/  IMAD R66, R3, R66, UR4 ;  /* 0x0000000403427e24 */ /* 0x004fe2000f8e0242 */
[----:B------:R-:W-:Y:S06]  /*0ee0*/  @!P0 BRA `(.L_x_15) ;  /* 0x0000000000b88947 */ /* 0x000fec0003800000 */
[----:B------:R-:W1:Y:S01]  /*0ef0*/  LDC.64 R4, c[0x0][0xb18] ;  /* 0x0002c600ff047b82 */ /* 0x000e620000000a00 */
[----:B------:R-:W-:-:S07]  /*0f00*/  ISETP.NE.AND P0, PT, R9, 0x1, PT ;  /* 0x000000010900780c */ /* 0x000fce0003f05270 */
[----:B------:R-:W2:Y:S08]  /*0f10*/  LDC R10, c[0x0][0xb0c] ;  /* 0x0002c300ff0a7b82 */ /* 0x000eb00000000800 */
[----:B------:R-:W3:Y:S08]  /*0f20*/  LDC R11, c[0x0][0x370] ;  /* 0x0000dc00ff0b7b82 */ /* 0x000ef00000000800 */
[----:B------:R-:W4:Y:S01]  /*0f30*/  LDC R12, c[0x0][0x374] ;  /* 0x0000dd00ff0c7b82 */ /* 0x000f220000000800 */
[----:B-1----:R-:W-:-:S07]  /*0f40*/  ISETP.NE.AND P1, PT, R4, 0x1, PT ;  /* 0x000000010400780c */ /* 0x002fce0003f25270 */
[----:B------:R-:W3:Y:S01]  /*0f50*/  LDC.64 R6, c[0x0][0xb10] ;  /* 0x0002c400ff067b82 */ /* 0x000ee20000000a00 */
[----:B--2---:R-:W-:-:S07]  /*0f60*/  ISETP.NE.AND P2, PT, R10, 0x1, PT ;  /* 0x000000010a00780c */ /* 0x004fce0003f45270 */
[----:B------:R-:W1:Y:S08]  /*0f70*/  LDC R8, c[0x0][0xb20] ;  /* 0x0002c800ff087b82 */ /* 0x000e700000000800 */
[----:B------:R-:W2:Y:S01]  /*0f80*/  LDC.64 R2, c[0x0][0xb28] ;  /* 0x0002ca00ff027b82 */ /* 0x000ea20000000a00 */
[----:B----4-:R-:W-:-:S04]  /*0f90*/  IMAD.HI.U32 R13, R12, R5, RZ ;  /* 0x000000050c0d7227 */ /* 0x010fc800078e00ff */
[----:B------:R-:W-:-:S04]  /*0fa0*/  IMAD.HI.U32 R5, R20, R5, RZ ;  /* 0x0000000514057227 */ /* 0x000fc800078e00ff */
[----:B---3--:R-:W-:-:S04]  /*0fb0*/  IMAD.HI.U32 R14, R11, R6, RZ ;  /* 0x000000060b0e7227 */ /* 0x008fc800078e00ff */
[C---:B------:R-:W-:Y:S01]  /*0fc0*/  IMAD.HI.U32 R16, R21.reuse, R6, RZ ;  /* 0x0000000615107227 */ /* 0x040fe200078e00ff */
[-C--:B------:R-:W-:Y:S02]  /*0fd0*/  @P2 SHF.R.U32.HI R11, RZ, R7.reuse, R14 ;  /* 0x00000007ff0b2219 */ /* 0x080fe4000001160e */
[-C--:B-1----:R-:W-:Y:S02]  /*0fe0*/  @P1 SHF.R.U32.HI R12, RZ, R8.reuse, R13 ;  /* 0x00000008ff0c1219 */ /* 0x082fe4000001160d */
[----:B------:R-:W-:Y:S02]  /*0ff0*/  SHF.R.U32.HI R5, RZ, R8, R5 ;  /* 0x00000008ff057219 */ /* 0x000fe40000011605 */
[----:B------:R-:W-:Y:S02]  /*1000*/  SHF.R.U32.HI R16, RZ, R7, R16 ;  /* 0x00000007ff107219 */ /* 0x000fe40000011610 */
[----:B------:R-:W-:Y:S01]  /*1010*/  SEL R5, R20, R5, !P1 ;  /* 0x0000000514057207 */ /* 0x000fe20004800000 */
[----:B--2---:R-:W-:Y:S01]  /*1020*/  IMAD.HI.U32 R14, R12, R2, RZ ;  /* 0x000000020c0e7227 */ /* 0x004fe200078e00ff */
[----:B------:R-:W-:-:S02]  /*1030*/  SEL R7, R21, R16, !P2 ;  /* 0x0000001015077207 */ /* 0x000fc40005000000 */
[----:B------:R-:W-:Y:S01]  /*1040*/  IADD3 R13, PT, PT, -R5, RZ, RZ ;  /* 0x000000ff050d7210 */ /* 0x000fe20007ffe1ff */
[----:B------:R-:W-:Y:S01]  /*1050*/  IMAD.HI.U32 R6, R11, R2, RZ ;  /* 0x000000020b067227 */ /* 0x000fe200078e00ff */
[----:B------:R-:W-:-:S03]  /*1060*/  @P0 SHF.R.U32.HI R12, RZ, R3, R14 ;  /* 0x00000003ff0c0219 */ /* 0x000fc6000001160e */
[----:B------:R-:W-:Y:S01]  /*1070*/  IMAD R13, R4, R13, R20 ;  /* 0x0000000d040d7224 */ /* 0x000fe200078e0214 */
[----:B------:R-:W-:Y:S01]  /*1080*/  @P0 SHF.R.U32.HI R11, RZ, R3, R6 ;  /* 0x00000003ff0b0219 */ /* 0x000fe20000011606 */
[----:B------:R-:W-:-:S04]  /*1090*/  IMAD R12, R12, R9, RZ ;  /* 0x000000090c0c7224 */ /* 0x000fc800078e02ff */
[----:B------:R-:W-:Y:S01]  /*10a0*/  IMAD R6, R11, R9, RZ ;  /* 0x000000090b067224 */ /* 0x000fe200078e02ff */
[----:B------:R-:W-:-:S04]  /*10b0*/  ISETP.GE.AND P1, PT, R5, R12, PT ;  /* 0x0000000c0500720c */ /* 0x000fc80003f26270 */
[----:B------:R-:W-:Y:S01]  /*10c0*/  ISETP.GE.OR P1, PT, R7, R6, P1 ;  /* 0x000000060700720c */ /* 0x000fe20000f26670 */
[----:B------:R-:W-:-:S05]  /*10d0*/  IMAD.HI.U32 R6, R5, R2, RZ ;  /* 0x0000000205067227 */ /* 0x000fca00078e00ff */
[----:B------:R-:W-:-:S04]  /*10e0*/  SHF.R.U32.HI R6, RZ, R3, R6 ;  /* 0x00000003ff067219 */ /* 0x000fc80000011606 */
[----:B------:R-:W-:-:S03]  /*10f0*/  SEL R6, R5, R6, !P0 ;  /* 0x0000000605067207 */ /* 0x000fc60004000000 */
[----:B------:R-:W-:Y:S01]  /*1100*/  @!P1 IMAD.HI.U32 R8, R7, R2, RZ ;  /* 0x0000000207089227 */ /* 0x000fe200078e00ff */
[----:B------:R-:W-:-:S04]  /*1110*/  IADD3 R2, PT, PT, -R6, RZ, RZ ;  /* 0x000000ff06027210 */ /* 0x000fc80007ffe1ff */
[----:B------:R-:W-:Y:S01]  /*1120*/  @!P1 SHF.R.U32.HI R8, RZ, R3, R8 ;  /* 0x00000003ff089219 */ /* 0x000fe20000011608 */
[----:B------:R-:W-:-:S03]  /*1130*/  IMAD R2, R9, R2, R5 ;  /* 0x0000000209027224 */ /* 0x000fc600078e0205 */
[----:B------:R-:W-:-:S05]  /*1140*/  @!P1 SEL R3, R7, R8, !P0 ;  /* 0x0000000807039207 */ /* 0x000fca0004000000 */
[--C-:B------:R-:W-:Y:S02]  /*1150*/  @!P1 IMAD.IADD R6, R6, 0x1, -R3.reuse ;  /* 0x0000000106069824 */ /* 0x100fe400078e0a03 */
[----:B------:R-:W-:Y:S01]  /*1160*/  @!P1 IMAD R3, R2, R11, R3 ;  /* 0x0000000b02039224 */ /* 0x000fe200078e0203 */
[----:B------:R-:W-:Y:S01]  /*1170*/  IADD3 R2, PT, PT, -R7, RZ, RZ ;  /* 0x000000ff07027210 */ /* 0x000fe20007ffe1ff */
[----:B------:R-:W-:Y:S02]  /*1180*/  @!P1 IMAD R5, R6, R9, R7 ;  /* 0x0000000906059224 */ /* 0x000fe400078e0207 */
[----:B------:R-:W-:Y:S02]  /*1190*/  @!P1 IMAD.MOV.U32 R7, RZ, RZ, R3 ;  /* 0x000000ffff079224 */ /* 0x000fe400078e0003 */
[----:B------:R-:W-:Y:S02]  /*11a0*/  IMAD R2, R10, R2, R21 ;  /* 0x000000020a027224 */ /* 0x000fe400078e0215 */
[----:B------:R-:W-:-:S02]  /*11b0*/  IMAD R20, R5, R4, R13 ;  /* 0x0000000405147224 */ /* 0x000fc400078e020d */
[----:B------:R-:W-:Y:S02]  /*11c0*/  IMAD R21, R7, R10, R2 ;  /* 0x0000000a07157224 */ /* 0x000fe400078e0202 */
.L_x_15:
[----:B------:R-:W1:Y:S01]  /*11d0*/  LDCU UR4, c[0x0][0xb30] ;  /* 0x00016600ff0477ac */ /* 0x000e620008000800 */
[----:B------:R-:W2:Y:S08]  /*11e0*/  S2UR UR37, SR_CgaCtaId ;  /* 0x00000000002579c3 */ /* 0x000eb00000008800 */
[----:B------:R-:W3:Y:S01]  /*11f0*/  LDC R26, c[0x0][0xb24] ;  /* 0x0002c900ff1a7b82 */ /* 0x000ee20000000800 */
[----:B-1----:R-:W-:-:S09]  /*1200*/  UISETP.NE.AND UP1, UPT, UR4, 0x1, UPT ;  /* 0x000000010400788c */ /* 0x002fd2000bf25270 */
[----:B--2---:R-:W-:Y:S05]  /*1210*/  BRA.U UP1, `(.L_x_16) ;  /* 0x0000000101407547 */ /* 0x004fea000b800000 */
[----:B------:R-:W1:Y:S08]  /*1220*/  LDC.64 R4, c[0x0][0xb10] ;  /* 0x0002c400ff047b82 */ /* 0x000e700000000a00 */
[----:B------:R-:W2:Y:S08]  /*1230*/  LDC.64 R2, c[0x0][0xb18] ;  /* 0x0002c600ff027b82 */ /* 0x000eb00000000a00 */
[----:B------:R-:W4:Y:S08]  /*1240*/  LDC R6, c[0x0][0xb20] ;  /* 0x0002c800ff067b82 */ /* 0x000f300000000800 */
[----:B------:R-:W3:Y:S01]  /*1250*/  LDC R8, c[0x0][0xb0c] ;  /* 0x0002c300ff087b82 */ /* 0x000ee20000000800 */
[----:B-1----:R-:W-:-:S05]  /*1260*/  IMAD.HI.U32 R4, R21, R4, RZ ;  /* 0x0000000415047227 */ /* 0x002fca00078e00ff */
[----:B------:R-:W-:Y:S01]  /*1270*/  SHF.R.U32.HI R4, RZ, R5, R4 ;  /* 0x00000005ff047219 */ /* 0x000fe20000011604 */
[----:B--2---:R-:W-:Y:S01]  /*1280*/  IMAD.HI.U32 R3, R20, R3, RZ ;  /* 0x0000000314037227 */ /* 0x004fe200078e00ff */
[----:B------:R-:W-:-:S04]  /*1290*/  ISETP.NE.AND P0, PT, R2, 0x1, PT ;  /* 0x000000010200780c */ /* 0x000fc80003f05270 */
[----:B----4-:R-:W-:-:S04]  /*12a0*/  SHF.R.U32.HI R3, RZ, R6, R3 ;  /* 0x00000006ff037219 */ /* 0x010fc80000011603 */
[----:B------:R-:W-:Y:S02]  /*12b0*/  SEL R3, R20, R3, !P0 ;  /* 0x0000000314037207 */ /* 0x000fe40004000000 */
[----:B---3--:R-:W-:-:S04]  /*12c0*/  ISETP.NE.AND P1, PT, R8, 0x1, PT ;  /* 0x000000010800780c */ /* 0x008fc80003f25270 */
[----:B------:R-:W-:-:S05]  /*12d0*/  SEL R4, R21, R4, !P1 ;  /* 0x0000000415047207 */ /* 0x000fca0004800000 */
[----:B------:R-:W-:Y:S02]  /*12e0*/  IMAD.IADD R5, R3, 0x1, -R4 ;  /* 0x0000000103057824 */ /* 0x000fe400078e0a04 */
[----:B------:R-:W-:Y:S02]  /*12f0*/  IMAD.IADD R3, R4, 0x1, -R3 ;  /* 0x0000000104037824 */ /* 0x000fe400078e0a03 */
[----:B------:R-:W-:Y:S02]  /*1300*/  IMAD R21, R5, R8, R21 ;  /* 0x0000000805157224 */ /* 0x000fe400078e0215 */
[----:B------:R-:W-:-:S07]  /*1310*/  IMAD R20, R3, R2, R20 ;  /* 0x0000000203147224 */ /* 0x000fce00078e0214 */
.L_x_16:
[----:B------:R-:W-:Y:S01]  /*1320*/  BAR.SYNC.DEFER_BLOCKING 0x0 ;  /* 0x0000000000007b1d */ /* 0x000fe20000010000 */
[----:B------:R-:W-:Y:S01]  /*1330*/  UISETP.NE.AND UP1, UPT, UR8, 0x2, UPT ;  /* 0x000000020800788c */ /* 0x000fe2000bf25270 */
[----:B------:R-:W-:Y:S02]  /*1340*/  ISETP.NE.OR P5, PT, R0, 0x2, !P5 ;  /* 0x000000020000780c */ /* 0x000fe40006fa5670 */
[----:B------:R-:W-:-:S06]  /*1350*/  LOP3.LUT R2, R80, 0x1f, RZ, 0xc0, !PT ;  /* 0x0000001f50027812 */ /* 0x000fcc00078ec0ff */
[----:B------:R-:W-:Y:S05]  /*1360*/  BRA.U UP1, `(.L_x_17) ;  /* 0x0000001101107547 */ /* 0x000fea000b800000 */
[----:B------:R-:W1:Y:S01]  /*1370*/  LDCU UR13, c[0x0][0x38c] ;  /* 0x00007180ff0d77ac */ /* 0x000e620008000800 */
[----:B------:R-:W2:Y:S01]  /*1380*/  LDC R9, c[0x0][0x370] ;  /* 0x0000dc00ff097b82 */ /* 0x000ea20000000800 */
[----:B------:R-:W-:Y:S01]  /*1390*/  PLOP3.LUT P1, PT, PT, PT, UP2, 0x80, 0x8 ;  /* 0x000000000008781c */ /* 0x000fe20003f2f028 */
[----:B------:R-:W-:Y:S01]  /*13a0*/  HFMA2 R12, -RZ, RZ, 0, 0 ;  /* 0x00000000ff0c7431 */ /* 0x000fe200000001ff */
[----:B------:R-:W-:Y:S01]  /*13b0*/  ISETP.EQ.OR P4, PT, R2, RZ, P5 ;  /* 0x000000ff0200720c */ /* 0x000fe20002f82670 */
[----:B------:R-:W-:Y:S01]  /*13c0*/  IMAD.MOV.U32 R15, RZ, RZ, 0x1 ;  /* 0x00000001ff0f7424 */ /* 0x000fe200078e00ff */
[----:B------:R-:W-:Y:S01]  /*13d0*/  PLOP3.LUT P1, PT, P1, PT, PT, 0x8, 0x80 ;  /* 0x000000000080781c */ /* 0x000fe20000f2e170 */
[----:B------:R-:W-:Y:S01]  /*13e0*/  IMAD.MOV.U32 R14, RZ, RZ, RZ ;  /* 0x000000ffff0e7224 */ /* 0x000fe200078e00ff */
[----:B------:R-:W-:Y:S01]  /*13f0*/  MOV R8, 0x1 ;  /* 0x0000000100087802 */ /* 0x000fe20000000f00 */
[----:B------:R-:W4:Y:S01]  /*1400*/  LDC R0, c[0x0][0x374] ;  /* 0x0000dd00ff007b82 */ /* 0x000f220000000800 */
[----:B------:R-:W-:Y:S01]  /*1410*/  IMAD.MOV.U32 R10, RZ, RZ, RZ ;  /* 0x000000ffff0a7224 */ /* 0x000fe200078e00ff */
[----:B------:R-:W2:Y:S01]  /*1420*/  LDCU.64 UR22, c[0x0][0x348] ;  /* 0x00006900ff1677ac */ /* 0x000ea20008000a00 */
[----:B------:R-:W-:Y:S01]  /*1430*/  UMOV UR6, URZ ;  /* 0x000000ff00067c82 */ /* 0x000fe20008000000 */
[----:B-1----:R-:W-:-:S04]  /*1440*/  UIADD3 UR5, UPT, UPT, UR13, 0x1f, URZ ;  /* 0x0000001f0d057890 */ /* 0x002fc8000fffe0ff */
[----:B------:R-:W-:-:S04]  /*1450*/  USHF.R.S32.HI UR4, URZ, 0x1f, UR5 ;  /* 0x0000001fff047899 */ /* 0x000fc80008011405 */
[----:B------:R-:W-:-:S04]  /*1460*/  ULEA.HI UR4, UR4, UR5, URZ, 0x5 ;  /* 0x0000000504047291 */ /* 0x000fc8000f8f28ff */
[----:B------:R-:W-:Y:S02]  /*1470*/  USHF.R.S32.HI UR15, URZ, 0x5, UR4 ;  /* 0x00000005ff0f7899 */ /* 0x000fe40008011404 */
[----:B------:R-:W-:Y:S02]  /*1480*/  UIADD3 UR4, UPT, UPT, UR13, -0x1, URZ ;  /* 0xffffffff0d047890 */ /* 0x000fe4000fffe0ff */
[----:B------:R-:W-:Y:S02]  /*1490*/  UISETP.LT.U32.AND UP0, UPT, UR15, 0x2, UPT ;  /* 0x000000020f00788c */ /* 0x000fe4000bf01070 */
[----:B------:R-:W-:Y:S02]  /*14a0*/  UISETP.GE.U32.AND UP1, UPT, UR4, -0x3f, UPT ;  /* 0xffffffc10400788c */ /* 0x000fe4000bf26070 */
[----:B------:R-:W-:Y:S02]  /*14b0*/  USEL UR14, UR15, 0x2, UP0 ;  /* 0x000000020f0e7887 */ /* 0x000fe40008000000 */
[----:B------:R-:W-:-:S02]  /*14c0*/  UIADD3 UR13, UPT, UPT, UR13, 0x3e, URZ ;  /* 0x0000003e0d0d7890 */ /* 0x000fc4000fffe0ff */
[----:B------:R-:W-:Y:S02]  /*14d0*/  UIADD3 UR5, UPT, UPT, UR14, -0x1, URZ ;  /* 0xffffffff0e057890 */ /* 0x000fe4000fffe0ff */
[----:B------:R-:W-:-:S03]  /*14e0*/  UIADD3 UR7, UPT, UPT, UR15, -UR14, URZ ;  /* 0x8000000e0f077290 */ /* 0x000fc6000fffe0ff */
[----:B------:R-:W-:-:S04]  /*14f0*/  @UP1 UIADD3 UR5, UPT, UPT, UR14, URZ, URZ ;  /* 0x000000ff0e051290 */ /* 0x000fc8000fffe0ff */
[----:B--2---:R-:W-:-:S12]  /*1500*/  UIADD3 UR5, UPT, UPT, UR5, 0x1, URZ ;  /* 0x0000000105057890 */ /* 0x004fd8000fffe0ff */
.L_x_35:
[----:B------:R-:W-:Y:S01]  /*1510*/  UISETP.NE.AND UP0, UPT, UR37, URZ, UPT ;  /* 0x000000ff2500728c */ /* 0x000fe2000bf05270 */
[----:B------:R-:W1:Y:S08]  /*1520*/  S2UR UR37, SR_CgaCtaId ;  /* 0x00000000002579c3 */ /* 0x000e700000008800 */
[----:B------:R-:W-:Y:S05]  /*1530*/  BRA.U UP0, `(.L_x_18) ;  /* 0x0000000100347547 */ /* 0x000fea000b800000 */
[----:B------:R-:W2:Y:S01]  /*1540*/  S2R R2, SR_CgaCtaId ;  /* 0x0000000000027919 */ /* 0x000ea20000008800 */
[----:B------:R-:W-:-:S04]  /*1550*/  MOV R3, 0x400 ;  /* 0x0000040000037802 */ /* 0x000fc80000000f00 */
[----:B--2---:R-:W-:Y:S02]  /*1560*/  LEA R3, R2, R3, 0x18 ;  /* 0x0000000302037211 */ /* 0x004fe400078ec0ff */
[----:B------:R-:W-:-:S03]  /*1570*/  SHF.L.U32 R2, R8, 0x1f, RZ ;  /* 0x0000001f08027819 */ /* 0x000fc600000006ff */
[----:B------:R-:W-:-:S04]  /*1580*/  IMAD R3, R10, 0x8, R3 ;  /* 0x000000080a037824 */ /* 0x000fc800078e0203 */
[----:B------:R-:W2:Y:S02]  /*1590*/  SYNCS.PHASECHK.TRANS64.TRYWAIT P0, [R3+URZ+0xe0], R2 ;  /* 0x0000e002030075a7 */ /* 0x000ea400080011ff */
[----:B--2---:R-:W-:Y:S05]  /*15a0*/  @!P0 BRA `(.L_x_19) ;  /* 0x0000009400908947 */ /* 0x004fea0003800000 */
.L_x_165:
[----:B------:R-:W-:Y:S01]  /*15b0*/  VIADD R10, R10, 0x1 ;  /* 0x000000010a0a7836 */ /* 0x000fe20000000000 */
[----:B------:R2:W-:Y:S04]  /*15c0*/  SYNCS.ARRIVE.TRANS64.A1T0 RZ, [R3+URZ+0xd0], RZ ;  /* 0x0000d0ff03ff79a7 */ /* 0x0005e800081000ff */
[----:B------:R-:W-:-:S04]  /*15d0*/  ISETP.NE.AND P0, PT, R10, 0x2, PT ;  /* 0x000000020a00780c */ /* 0x000fc80003f05270 */
[----:B------:R-:W-:Y:S02]  /*15e0*/  SEL R10, R10, RZ, P0 ;  /* 0x000000ff0a0a7207 */ /* 0x000fe40000000000 */
[----:B--2---:R-:W-:-:S04]  /*15f0*/  SEL R3, RZ, 0x1, P0 ;  /* 0x00000001ff037807 */ /* 0x004fc80000000000 */
[----:B------:R-:W-:-:S07]  /*1600*/  LOP3.LUT R8, R8, R3, RZ, 0x3c, !PT ;  /* 0x0000000308087212 */ /* 0x000fce00078e3cff */
.L_x_18:
[----:B------:R-:W-:Y:S01]  /*1610*/  UMOV UR4, 0x400 ;  /* 0x0000040000047882 */ /* 0x000fe20000000000 */
[----:B------:R-:W-:Y:S01]  /*1620*/  SHF.L.U32 R2, R15, 0x1f, RZ ;  /* 0x0000001f0f027819 */ /* 0x000fe200000006ff */
[----:B-1----:R-:W-:Y:S01]  /*1630*/  ULEA UR4, UR37, UR4, 0x18 ;  /* 0x0000000425047291 */ /* 0x002fe2000f8ec0ff */
[----:B------:R-:W-:Y:S01]  /*1640*/  R2UR UR35, R21 ;  /* 0x00000000152372ca */ /* 0x000fe200000e0000 */
[----:B------:R-:W-:Y:S01]  /*1650*/  UISETP.GE.U32.AND UP0, UPT, UR13, 0x3f, UPT ;  /* 0x0000003f0d00788c */ /* 0x000fe2000bf06070 */
[----:B------:R-:W-:Y:S01]  /*1660*/  R2UR UR11, R20 ;  /* 0x00000000140b72ca */ /* 0x000fe200000e0000 */
[----:B------:R-:W-:Y:S01]  /*1670*/  ULEA UR8, UR6, UR4, 0x3 ;  /* 0x0000000406087291 */ /* 0x000fe2000f8e18ff */
[----:B------:R-:W-:-:S08]  /*1680*/  UMOV UR24, URZ ;  /* 0x000000ff00187c82 */ /* 0x000fd00008000000 */
[----:B------:R1:W2:Y:S01]  /*1690*/  SYNCS.PHASECHK.TRANS64.TRYWAIT P0, [UR8+0x10], R2 ;  /* 0x00001002ff0075a7 */ /* 0x0002a20008001108 */
[----:B------:R-:W-:Y:S02]  /*16a0*/  USHF.L.U32 UR35, UR35, 0x7, URZ ;  /* 0x0000000723237899 */ /* 0x000fe400080006ff */
[----:B------:R-:W-:Y:S01]  /*16b0*/  USHF.L.U32 UR11, UR11, 0x7, URZ ;  /* 0x000000070b0b7899 */ /* 0x000fe200080006ff */
[----:B------:R-:W-:Y:S11]  /*16c0*/  BRA.U !UP0, `(.L_x_20) ;  /* 0x0000000108a47547 */ /* 0x000ff6000b800000 */
[----:B------:R-:W-:Y:S01]  /*16d0*/  UMOV UR16, URZ ;  /* 0x000000ff00107c82 */ /* 0x000fe20008000000 */
[----:B------:R-:W-:-:S05]  /*16e0*/  UMOV UR17, UR6 ;  /* 0x0000000600117c82 */ /* 0x000fca0008000000 */
.L_x_25:
[----:B-1----:R-:W-:Y:S01]  /*16f0*/  ULEA UR33, UR17, UR4, 0x3 ;  /* 0x0000000411217291 */ /* 0x002fe2000f8e18ff */
[----:B--2---:R-:W-:Y:S01]  /*1700*/  @!P5 MOV R3, 0x8000 ;  /* 0x000080000003d802 */ /* 0x004fe20000000f00 */
[----:B--2---:R-:W-:Y:S10]  /*1710*/  @P0 BRA `(.L_x_21) ;  /* 0x00000000000c0947 */ /* 0x004ff40003800000 */
[----:B------:R-:W-:-:S04]  /*1720*/  SHF.L.U32 R5, R15, 0x1f, RZ ;  /* 0x0000001f0f057819 */ /* 0x000fc800000006ff */
[----:B------:R-:W2:Y:S02]  /*1730*/  SYNCS.PHASECHK.TRANS64.TRYWAIT P0, [UR33+0x10], R5 ;  /* 0x00001005ff0075a7 */ /* 0x000ea40008001121 */
[----:B--2---:R-:W-:Y:S05]  /*1740*/  @!P0 BRA `(.L_x_22) ;  /* 0x00000094003c8947 */ /* 0x004fea0003800000 */
.L_x_21:
[----:B------:R2:W-:Y:S01]  /*1750*/  @!P5 SYNCS.ARRIVE.TRANS64 RZ, [UR33], R3 ;  /* 0x00000003ffffd9a7 */ /* 0x0005e20008000021 */
[----:B------:R-:W-:Y:S04]  /*1760*/  BSSY.RECONVERGENT B0, `(.L_x_23) ;  /* 0x0000003000007945 */ /* 0x000fe80003800200 */
[----:B------:R-:W-:Y:S05]  /*1770*/  @P4 BRA `(.L_x_24) ;  /* 0x0000000000044947 */ /* 0x000fea0003800000 */
[----:B------:R-:W-:Y:S05]  /*1780*/  BPT.TRAP 0x1 ;  /* 0x000000040000795c */ /* 0x000fea0000300000 */
.L_x_24:
[----:B------:R-:W-:Y:S05]  /*1790*/  BSYNC.RECONVERGENT B0 ;  /* 0x0000000000007941 */ /* 0x000fea0003800200 */
.L_x_23:
[----:B------:R-:W-:Y:S02]  /*17a0*/  UIADD3 UR6, UPT, UPT, UR17, 0x1, URZ ;  /* 0x0000000111067890 */ /* 0x000fe4000fffe0ff */
[----:B------:R-:W-:Y:S02]  /*17b0*/  UIADD3 UR26, UP1, UPT, UR22, 0x80, URZ ;  /* 0x00000080161a7890 */ /* 0x000fe4000ff3e0ff */
[----:B------:R-:W-:Y:S02]  /*17c0*/  UISETP.NE.AND UP0, UPT, UR6, 0x2, UPT ;  /* 0x000000020600788c */ /* 0x000fe4000bf05270 */
[----:B------:R-:W-:Y:S02]  /*17d0*/  USHF.L.U32 UR34, UR16, 0x5, URZ ;  /* 0x0000000510227899 */ /* 0x000fe400080006ff */
[----:B------:R-:W-:Y:S02]  /*17e0*/  USEL UR9, URZ, 0x1, UP0 ;  /* 0x00000001ff097887 */ /* 0x000fe40008000000 */
[----:B------:R-:W-:-:S02]  /*17f0*/  USEL UR6, UR6, URZ, UP0 ;  /* 0x000000ff06067287 */ /* 0x000fc40008000000 */
[----:B------:R-:W-:Y:S02]  /*1800*/  UIADD3 UR20, UP0, UPT, UR22, 0x180, URZ ;  /* 0x0000018016147890 */ /* 0x000fe4000ff1e0ff */
[----:B------:R-:W-:Y:S01]  /*1810*/  ULEA UR8, UR6, UR4, 0x3 ;  /* 0x0000000406087291 */ /* 0x000fe2000f8e18ff */
[----:B------:R-:W-:Y:S01]  /*1820*/  LOP3.LUT R15, R15, UR9, RZ, 0x3c, !PT ;  /* 0x000000090f0f7c12 */ /* 0x000fe2000f8e3cff */
[----:B------:R-:W-:Y:S02]  /*1830*/  UIADD3.X UR27, UPT, UPT, URZ, UR23, URZ, UP1, !UPT ;  /* 0x00000017ff1b7290 */ /* 0x000fe40008ffe4ff */
[----:B------:R-:W-:Y:S01]  /*1840*/  UIADD3.X UR21, UPT, UPT, URZ, UR23, URZ, UP0, !UPT ;  /* 0x00000017ff157290 */ /* 0x000fe200087fe4ff */
[----:B-1----:R-:W-:Y:S01]  /*1850*/  SHF.L.U32 R2, R15, 0x1f, RZ ;  /* 0x0000001f0f027819 */ /* 0x002fe200000006ff */
[----:B------:R-:W-:Y:S01]  /*1860*/  UMOV UR18, 0x0 ;  /* 0x0000000000127882 */ /* 0x000fe20000000000 */
[----:B------:R-:W-:Y:S01]  /*1870*/  UMOV UR19, 0x10000000 ;  /* 0x1000000000137882 */ /* 0x000fe20000000000 */
[----:B------:R-:W-:Y:S01]  /*1880*/  UMOV UR12, UR36 ;  /* 0x00000024000c7c82 */ /* 0x000fe20008000000 */
[----:B------:R1:W1:Y:S01]  /*1890*/  SYNCS.PHASECHK.TRANS64.TRYWAIT P0, [UR8+0x10], R2 ;  /* 0x00001002ff0075a7 */ /* 0x0002620008001108 */
[----:B------:R-:W-:Y:S01]  /*18a0*/  ULEA UR8, UR17, UR4, 0xe ;  /* 0x0000000411087291 */ /* 0x000fe2000f8e70ff */
[----:B------:R-:W-:Y:S01]  /*18b0*/  UMOV UR9, UR33 ;  /* 0x0000002100097c82 */ /* 0x000fe20008000000 */
[----:B------:R-:W-:-:S02]  /*18c0*/  UMOV UR10, UR34 ;  /* 0x00000022000a7c82 */ /* 0x000fc40008000000 */
[----:B------:R-:W-:Y:S02]  /*18d0*/  UIADD3 UR32, UPT, UPT, UR8, 0x8400, URZ ;  /* 0x0000840008207890 */ /* 0x000fe4000fffe0ff */
[----:B------:R-:W-:Y:S02]  /*18e0*/  UIADD3 UR8, UPT, UPT, UR8, 0x10400, URZ ;  /* 0x0001040008087890 */ /* 0x000fe4000fffe0ff */
[----:B------:R-:W-:Y:S01]  /*18f0*/  UIADD3 UR16, UPT, UPT, UR16, 0x1, URZ ;  /* 0x0000000110107890 */ /* 0x000fe2000fffe0ff */
[----:B------:R-:W-:Y:S01]  /*1900*/  UMOV UR24, UR5 ;  /* 0x0000000500187c82 */ /* 0x000fe20008000000 */
[----:B------:R-:W-:Y:S02]  /*1910*/  UMOV UR17, UR6 ;  /* 0x0000000600117c82 */ /* 0x000fe40008000000 */
[----:B------:R-:W-:Y:S01]  /*1920*/  UISETP.NE.AND UP0, UPT, UR16, UR5, UPT ;  /* 0x000000051000728c */ /* 0x000fe2000bf05270 */
[----:B------:R1:W-:Y:S02]  /*1930*/  UTMALDG.3D [UR32], [UR26], desc[UR18] ;  /* 0x000012201a0075b4 */ /* 0x0003e40008011000 */
[----:B------:R1:W-:Y:S06]  /*1940*/  UTMALDG.3D [UR8], [UR20], desc[UR18] ;  /* 0x00001208140075b4 */ /* 0x0003ec0008011000 */
[----:B------:R-:W-:Y:S05]  /*1950*/  BRA.U UP0, `(.L_x_25) ;  /* 0xfffffffd00647547 */ /* 0x000fea000b83ffff */
.L_x_20:
[----:B-1----:R-:W-:Y:S01]  /*1960*/  ULEA UR8, UR6, UR4, 0x3 ;  /* 0x0000000406087291 */ /* 0x002fe2000f8e18ff */
[----:B------:R-:W-:Y:S01]  /*1970*/  SHF.L.U32 R2, R15, 0x1f, RZ ;  /* 0x0000001f0f027819 */ /* 0x000fe200000006ff */
[----:B------:R-:W-:Y:S01]  /*1980*/  @!P1 SYNCS.ARRIVE.TRANS64.A1T0 RZ, [UR4+0x68], RZ ;  /* 0x000068ffffff99a7 */ /* 0x000fe20008100004 */
[----:B------:R-:W-:-:S06]  /*1990*/  UISETP.GT.AND UP0, UPT, UR15, UR14, UPT ;  /* 0x0000000e0f00728c */ /* 0x000fcc000bf04270 */
[----:B--2---:R1:W2:Y:S03]  /*19a0*/  SYNCS.PHASECHK.TRANS64.TRYWAIT P0, [UR8+0x10], R2 ;  /* 0x00001002ff0075a7 */ /* 0x0042a60008001108 */
[----:B------:R-:W-:Y:S05]  /*19b0*/  BRA.U !UP0, `(.L_x_26) ;  /* 0x0000000108a87547 */ /* 0x000fea000b800000 */
[----:B------:R-:W-:Y:S01]  /*19c0*/  UIADD3 UR21, UPT, UPT, UR7, UR24, URZ ;  /* 0x0000001807157290 */ /* 0x000fe2000fffe0ff */
[----:B------:R-:W-:-:S11]  /*19d0*/  UMOV UR25, UR6 ;  /* 0x0000000600197c82 */ /* 0x000fd60008000000 */
.L_x_31:
[----:B-1----:R-:W-:Y:S01]  /*19e0*/  ULEA UR17, UR25, UR4, 0x3 ;  /* 0x0000000419117291 */ /* 0x002fe2000f8e18ff */
[----:B--2---:R-:W-:Y:S01]  /*19f0*/  @!P5 MOV R3, 0x8000 ;  /* 0x000080000003d802 */ /* 0x004fe20000000f00 */
[----:B--2---:R-:W-:Y:S10]  /*1a00*/  @P0 BRA `(.L_x_27) ;  /* 0x00000000000c0947 */ /* 0x004ff40003800000 */
[----:B------:R-:W-:-:S04]  /*1a10*/  SHF.L.U32 R5, R15, 0x1f, RZ ;  /* 0x0000001f0f057819 */ /* 0x000fc800000006ff */
[----:B------:R-:W2:Y:S02]  /*1a20*/  SYNCS.PHASECHK.TRANS64.TRYWAIT P0, [UR17+0x10], R5 ;  /* 0x00001005ff0075a7 */ /* 0x000ea40008001111 */
[----:B--2---:R-:W-:Y:S05]  /*1a30*/  @!P0 BRA `(.L_x_28) ;  /* 0x0000009000988947 */ /* 0x004fea0003800000 */
.L_x_27:
[----:B------:R2:W-:Y:S01]  /*1a40*/  @!P5 SYNCS.ARRIVE.TRANS64 RZ, [UR17], R3 ;  /* 0x00000003ffffd9a7 */ /* 0x0005e20008000011 */
[----:B------:R-:W-:Y:S04]  /*1a50*/  BSSY.RECONVERGENT B0, `(.L_x_29) ;  /* 0x0000003000007945 */ /* 0x000fe80003800200 */
[----:B------:R-:W-:Y:S05]  /*1a60*/  @P4 BRA `(.L_x_30) ;  /* 0x0000000000044947 */ /* 0x000fea0003800000 */
[----:B------:R-:W-:Y:S05]  /*1a70*/  BPT.TRAP 0x1 ;  /* 0x000000040000795c */ /* 0x000fea0000300000 */
.L_x_30:
[----:B------:R-:W-:Y:S05]  /*1a80*/  BSYNC.RECONVERGENT B0 ;  /* 0x0000000000007941 */ /* 0x000fea0003800200 */
.L_x_29:
        /* <DEDUP_REMOVED lines=20> */
[----:B------:R-:W-:Y:S01]  /*1bd0*/  UIADD3 UR8, UPT, UPT, UR8, 0x10400, URZ ;  /* 0x0001040008087890 */ /* 0x000fe2000fffe0ff */
[----:B------:R-:W-:Y:S01]  /*1be0*/  UMOV UR9, UR17 ;  /* 0x0000001100097c82 */ /* 0x000fe20008000000 */
[----:B------:R-:W-:Y:S01]  /*1bf0*/  UMOV UR10, UR18 ;  /* 0x00000012000a7c82 */ /* 0x000fe20008000000 */
[----:B------:R-:W-:Y:S01]  /*1c00*/  UIADD3 UR24, UPT, UPT, UR24, 0x1, URZ ;  /* 0x0000000118187890 */ /* 0x000fe2000fffe0ff */
[----:B------:R-:W-:-:S03]  /*1c10*/  UMOV UR25, UR6 ;  /* 0x0000000600197c82 */ /* 0x000fc60008000000 */
[----:B------:R1:W-:Y:S01]  /*1c20*/  UTMALDG.3D [UR16], [UR30], desc[UR26] ;  /* 0x00001a101e0075b4 */ /* 0x0003e20008011000 */
[----:B------:R-:W-:Y:S01]  /*1c30*/  UISETP.NE.AND UP0, UPT, UR24, UR21, UPT ;  /* 0x000000151800728c */ /* 0x000fe2000bf05270 */
[----:B------:R1:W-:Y:S08]  /*1c40*/  UTMALDG.3D [UR8], [UR28], desc[UR26] ;  /* 0x00001a081c0075b4 */ /* 0x0003f00008011000 */
[----:B------:R-:W-:Y:S05]  /*1c50*/  BRA.U UP0, `(.L_x_31) ;  /* 0xfffffffd00607547 */ /* 0x000fea000b83ffff */
.L_x_26:
[----:B-1----:R-:W-:Y:S01]  /*1c60*/  LEA R2, R14, UR4, 0x3 ;  /* 0x000000040e027c11 */ /* 0x002fe2000f8e18ff */
[----:B------:R-:W-:Y:S01]  /*1c70*/  NOP ;  /* 0x0000000000007918 */ /* 0x000fe20000000000 */
[----:B--2---:R-:W-:Y:S02]  /*1c80*/  SHF.L.U32 R3, R12, 0x1f, RZ ;  /* 0x0000001f0c037819 */ /* 0x004fe400000006ff */
[----:B------:R-:W-:Y:S02]  /*1c90*/  LEA R4, R14, UR4, 0x4 ;  /* 0x000000040e047c11 */ /* 0x000fe4000f8e20ff */
[----:B------:R-:W1:Y:S02]  /*1ca0*/  SYNCS.PHASECHK.TRANS64.TRYWAIT P0, [R2+URZ+0x70], R3 ;  /* 0x00007003020075a7 */ /* 0x000e6400080011ff */
[----:B-1----:R-:W-:Y:S05]  /*1cb0*/  @!P0 BRA `(.L_x_32) ;  /* 0x0000009000108947 */ /* 0x002fea0003800000 */
.L_x_168:
[----:B------:R-:W2:Y:S01]  /*1cc0*/  LDS.128 R4, [R4+0x100] ;  /* 0x0001000004047984 */ /* 0x000ea20000000c00 */
[----:B---3--:R-:W-:Y:S01]  /*1cd0*/  ISETP.GE.AND P0, PT, R26, 0x1, PT ;  /* 0x000000011a00780c */ /* 0x008fe20003f06270 */
[----:B-1----:R-:W-:Y:S01]  /*1ce0*/  VIADD R2, R2, 0x80 ;  /* 0x0000008002027836 */ /* 0x002fe20000000000 */
[----:B------:R-:W-:Y:S01]  /*1cf0*/  @!PT LDS RZ, [RZ] ;  /* 0x00000000fffff984 */ /* 0x000fe20000000800 */
[----:B------:R-:W-:Y:S01]  /*1d00*/  @!PT LDS RZ, [RZ] ;  /* 0x00000000fffff984 */ /* 0x000fe20000000800 */
[----:B------:R-:W-:Y:S01]  /*1d10*/  @!PT LDS RZ, [RZ] ;  /* 0x00000000fffff984 */ /* 0x000fe20000000800 */
[----:B------:R-:W-:Y:S01]  /*1d20*/  @!PT LDS RZ, [RZ] ;  /* 0x00000000fffff984 */ /* 0x000fe20000000800 */
[----:B------:R1:W-:Y:S06]  /*1d30*/  MEMBAR.ALL.CTA ;  /* 0x0000000000007992 */ /* 0x0003ec0000008000 */
[----:B-1----:R-:W1:Y:S01]  /*1d40*/  FENCE.VIEW.ASYNC.S ;  /* 0x00000000000073c6 */ /* 0x002e620000000000 */
[----:B------:R-:W-:-:S04]  /*1d50*/  PRMT R2, RZ, 0x654, R2 ;  /* 0x00000654ff027816 */ /* 0x000fc80000000002 */
[----:B-1----:R1:W-:Y:S01]  /*1d60*/  SYNCS.ARRIVE.TRANS64.RED.A1T0 RZ, [R2+URZ], RZ ;  /* 0x000000ff02ff79a7 */ /* 0x0023e200081004ff */
[----:B--2---:R-:W-:-:S13]  /*1d70*/  LOP3.LUT P2, RZ, R6, 0x1, RZ, 0xc0, !PT ;  /* 0x0000000106ff7812 */ /* 0x004fda000784c0ff */
[----:B------:R-:W-:Y:S01]  /*1d80*/  @P2 SHF.R.U32.HI R3, RZ, 0x10, R5 ;  /* 0x00000010ff032819 */ /* 0x000fe20000011605 */
[----:B------:R-:W-:Y:S01]  /*1d90*/  VOTEU.ANY UP0, P2 ;  /* 0x0000000000ff7886 */ /* 0x000fe20001000100 */
[----:B------:R-:W-:Y:S02]  /*1da0*/  @P2 MOV R13, R4 ;  /* 0x00000004000d2202 */ /* 0x000fe40000000f00 */
[----:B------:R-:W-:Y:S02]  /*1db0*/  @P2 R2UR.BROADCAST UR8, R3 ;  /* 0x00000000030822ca */ /* 0x000fe400008e0000 */
[----:B------:R-:W-:-:S11]  /*1dc0*/  @P2 LOP3.LUT R11, R5, 0xffff, RZ, 0xc0, !PT ;  /* 0x0000ffff050b2812 */ /* 0x000fd600078ec0ff */
[----:B------:R-:W-:Y:S01]  /*1dd0*/  @UP0 UMOV UR36, UR8 ;  /* 0x0000000800240c82 */ /* 0x000fe20008000000 */
[----:B-1----:R-:W-:Y:S05]  /*1de0*/  @!P0 BRA `(.L_x_33) ;  /* 0x0000000000b88947 */ /* 0x002fea0003800000 */
[----:B------:R-:W4:Y:S01]  /*1df0*/  LDC.64 R4, c[0x0][0xb18] ;  /* 0x0002c600ff047b82 */ /* 0x000f220000000a00 */
[----:B------:R-:W-:-:S07]  /*1e00*/  ISETP.NE.AND P3, PT, R26, 0x1, PT ;  /* 0x000000011a00780c */ /* 0x000fce0003f65270 */
[----:B------:R-:W1:Y:S08]  /*1e10*/  LDC.64 R6, c[0x0][0xb10] ;  /* 0x0002c400ff067b82 */ /* 0x000e700000000a00 */
[----:B------:R-:W2:Y:S08]  /*1e20*/  LDC R16, c[0x0][0xb20] ;  /* 0x0002c800ff107b82 */ /* 0x000eb00000000800 */
[----:B------:R-:W3:Y:S01]  /*1e30*/  LDC R18, c[0x0][0xb0c] ;  /* 0x0002c300ff127b82 */ /* 0x000ee20000000800 */
[----:B----4-:R-:W-:Y:S01]  /*1e40*/  IMAD.HI.U32 R17, R0, R5, RZ ;  /* 0x0000000500117227 */ /* 0x010fe200078e00ff */
[----:B------:R-:W-:-:S03]  /*1e50*/  ISETP.NE.AND P0, PT, R4, 0x1, PT ;  /* 0x000000010400780c */ /* 0x000fc60003f05270 */
[----:B------:R-:W-:-:S03]  /*1e60*/  IMAD.HI.U32 R5, R11, R5, RZ ;  /* 0x000000050b057227 */ /* 0x000fc600078e00ff */
[----:B------:R-:W4:Y:S01]  /*1e70*/  LDC.64 R2, c[0x0][0xb28] ;  /* 0x0002ca00ff027b82 */ /* 0x000f220000000a00 */
[----:B-1----:R-:W-:-:S04]  /*1e80*/  IMAD.HI.U32 R20, R9, R6, RZ ;  /* 0x0000000609147227 */ /* 0x002fc800078e00ff */
[----:B------:R-:W-:Y:S01]  /*1e90*/  IMAD.HI.U32 R22, R13, R6, RZ ;  /* 0x000000060d167227 */ /* 0x000fe200078e00ff */
[----:B------:R-:W-:Y:S02]  /*1ea0*/  SHF.R.U32.HI R20, RZ, R7, R20 ;  /* 0x00000007ff147219 */ /* 0x000fe40000011614 */
[-C--:B--2---:R-:W-:Y:S02]  /*1eb0*/  SHF.R.U32.HI R17, RZ, R16.reuse, R17 ;  /* 0x00000010ff117219 */ /* 0x084fe40000011611 */
[----:B------:R-:W-:Y:S02]  /*1ec0*/  SHF.R.U32.HI R16, RZ, R16, R5 ;  /* 0x00000010ff107219 */ /* 0x000fe40000011605 */
[----:B------:R-:W-:Y:S02]  /*1ed0*/  SEL R17, R0, R17, !P0 ;  /* 0x0000001100117207 */ /* 0x000fe40004000000 */
[----:B------:R-:W-:Y:S02]  /*1ee0*/  SHF.R.U32.HI R22, RZ, R7, R22 ;  /* 0x00000007ff167219 */ /* 0x000fe40000011616 */
[----:B---3--:R-:W-:-:S02]  /*1ef0*/  ISETP.NE.AND P1, PT, R18, 0x1, PT ;  /* 0x000000011200780c */ /* 0x008fc40003f25270 */
[----:B------:R-:W-:Y:S02]  /*1f00*/  SEL R5, R11, R16, !P0 ;  /* 0x000000100b057207 */ /* 0x000fe40004000000 */
[----:B------:R-:W-:Y:S02]  /*1f10*/  SEL R19, R9, R20, !P1 ;  /* 0x0000001409137207 */ /* 0x000fe40004800000 */
[----:B------:R-:W-:Y:S01]  /*1f20*/  SEL R7, R13, R22, !P1 ;  /* 0x000000160d077207 */ /* 0x000fe20004800000 */
[----:B----4-:R-:W-:-:S04]  /*1f30*/  IMAD.HI.U32 R20, R17, R2, RZ ;  /* 0x0000000211147227 */ /* 0x010fc800078e00ff */
[----:B------:R-:W-:Y:S01]  /*1f40*/  IMAD.HI.U32 R6, R19, R2, RZ ;  /* 0x0000000213067227 */ /* 0x000fe200078e00ff */
[----:B------:R-:W-:-:S04]  /*1f50*/  @P3 SHF.R.U32.HI R17, RZ, R3, R20 ;  /* 0x00000003ff113219 */ /* 0x000fc80000011614 */
        /* <DEDUP_REMOVED lines=8> */
[----:B------:R-:W-:-:S04]  /*1fe0*/  @!P0 IMAD.HI.U32 R16, R7, R2, RZ ;  /* 0x0000000207108227 */ /* 0x000fc800078e00ff */
[----:B------:R-:W-:Y:S01]  /*1ff0*/  IMAD.MOV R2, RZ, RZ, -R6 ;  /* 0x000000ffff027224 */ /* 0x000fe200078e0a06 */
[----:B------:R-:W-:-:S03]  /*2000*/  @!P0 SHF.R.U32.HI R16, RZ, R3, R16 ;  /* 0x00000003ff108219 */ /* 0x000fc60000011610 */
[----:B------:R-:W-:Y:S01]  /*2010*/  IMAD R2, R26, R2, R5 ;  /* 0x000000021a027224 */ /* 0x000fe200078e0205 */
[----:B------:R-:W-:Y:S02]  /*2020*/  @!P0 SEL R3, R7, R16, !P3 ;  /* 0x0000001007038207 */ /* 0x000fe40005800000 */
[----:B------:R-:W-:-:S03]  /*2030*/  IADD3 R16, PT, PT, -R5, RZ, RZ ;  /* 0x000000ff05107210 */ /* 0x000fc60007ffe1ff */
[--C-:B------:R-:W-:Y:S02]  /*2040*/  @!P0 IMAD.IADD R6, R6, 0x1, -R3.reuse ;  /* 0x0000000106068824 */ /* 0x100fe400078e0a03 */
[----:B------:R-:W-:Y:S01]  /*2050*/  @!P0 IMAD R3, R2, R19, R3 ;  /* 0x0000001302038224 */ /* 0x000fe200078e0203 */
[----:B------:R-:W-:Y:S01]  /*2060*/  IADD3 R2, PT, PT, -R7, RZ, RZ ;  /* 0x000000ff07027210 */ /* 0x000fe20007ffe1ff */
[----:B------:R-:W-:Y:S02]  /*2070*/  @!P0 IMAD R5, R26, R6, R7 ;  /* 0x000000061a058224 */ /* 0x000fe400078e0207 */
[----:B------:R-:W-:Y:S02]  /*2080*/  IMAD R11, R4, R16, R11 ;  /* 0x00000010040b7224 */ /* 0x000fe400078e020b */
[----:B------:R-:W-:Y:S02]  /*2090*/  @!P0 IMAD.MOV.U32 R7, RZ, RZ, R3 ;  /* 0x000000ffff078224 */ /* 0x000fe400078e0003 */
[----:B------:R-:W-:-:S02]  /*20a0*/  IMAD R2, R18, R2, R13 ;  /* 0x0000000212027224 */ /* 0x000fc400078e020d */
[----:B------:R-:W-:Y:S02]  /*20b0*/  IMAD R11, R5, R4, R11 ;  /* 0x00000004050b7224 */ /* 0x000fe400078e020b */
[----:B------:R-:W-:Y:S02]  /*20c0*/  IMAD R13, R7, R18, R2 ;  /* 0x00000012070d7224 */ /* 0x000fe400078e0202 */
.L_x_33:
[----:B------:R-:W1:Y:S02]  /*20d0*/  LDCU UR8, c[0x0][0xb30] ;  /* 0x00016600ff0877ac */ /* 0x000e640008000800 */
[----:B-1----:R-:W-:-:S09]  /*20e0*/  UISETP.NE.AND UP0, UPT, UR8, 0x1, UPT ;  /* 0x000000010800788c */ /* 0x002fd2000bf05270 */
[----:B------:R-:W-:Y:S05]  /*20f0*/  BRA.U UP0, `(.L_x_34) ;  /* 0x0000000100407547 */ /* 0x000fea000b800000 */
[----:B------:R-:W1:Y:S08]  /*2100*/  LDC.64 R4, c[0x0][0xb10] ;  /* 0x0002c400ff047b82 */ /* 0x000e700000000a00 */
[----:B------:R-:W2:Y:S08]  /*2110*/  LDC.64 R2, c[0x0][0xb18] ;  /* 0x0002c600ff027b82 */ /* 0x000eb00000000a00 */
[----:B------:R-:W3:Y:S08]  /*2120*/  LDC R6, c[0x0][0xb20] ;  /* 0x0002c800ff067b82 */ /* 0x000ef00000000800 */
[----:B------:R-:W4:Y:S01]  /*2130*/  LDC R16, c[0x0][0xb0c] ;  /* 0x0002c300ff107b82 */ /* 0x000f220000000800 */
[----:B-1----:R-:W-:-:S05]  /*2140*/  IMAD.HI.U32 R4, R13, R4, RZ ;  /* 0x000000040d047227 */ /* 0x002fca00078e00ff */
[----:B------:R-:W-:Y:S01]  /*2150*/  SHF.R.U32.HI R4, RZ, R5, R4 ;  /* 0x00000005ff047219 */ /* 0x000fe20000011604 */
[----:B--2---:R-:W-:Y:S01]  /*2160*/  IMAD.HI.U32 R3, R11, R3, RZ ;  /* 0x000000030b037227 */ /* 0x004fe200078e00ff */
[----:B------:R-:W-:-:S04]  /*2170*/  ISETP.NE.AND P0, PT, R2, 0x1, PT ;  /* 0x000000010200780c */ /* 0x000fc80003f05270 */
[----:B---3--:R-:W-:-:S04]  /*2180*/  SHF.R.U32.HI R6, RZ, R6, R3 ;  /* 0x00000006ff067219 */ /* 0x008fc80000011603 */
[----:B------:R-:W-:Y:S02]  /*2190*/  SEL R3, R11, R6, !P0 ;  /* 0x000000060b037207 */ /* 0x000fe40004000000 */
[----:B----4-:R-:W-:-:S04]  /*21a0*/  ISETP.NE.AND P1, PT, R16, 0x1, PT ;  /* 0x000000011000780c */ /* 0x010fc80003f25270 */
[----:B------:R-:W-:-:S05]  /*21b0*/  SEL R4, R13, R4, !P1 ;  /* 0x000000040d047207 */ /* 0x000fca0004800000 */
[----:B------:R-:W-:Y:S02]  /*21c0*/  IMAD.IADD R5, R3, 0x1, -R4 ;  /* 0x0000000103057824 */ /* 0x000fe400078e0a04 */
[----:B------:R-:W-:Y:S02]  /*21d0*/  IMAD.IADD R3, R4, 0x1, -R3 ;  /* 0x0000000104037824 */ /* 0x000fe400078e0a03 */
[----:B------:R-:W-:Y:S02]  /*21e0*/  IMAD R13, R5, R16, R13 ;  /* 0x00000010050d7224 */ /* 0x000fe400078e020d */
[----:B------:R-:W-:-:S07]  /*21f0*/  IMAD R11, R3, R2, R11 ;  /* 0x00000002030b7224 */ /* 0x000fce00078e020b */
.L_x_34:
[----:B------:R-:W-:Y:S01]  /*2200*/  VIADD R14, R14, 0x1 ;  /* 0x000000010e0e7836 */ /* 0x000fe20000000000 */
[----:B------:R-:W-:Y:S01]  /*2210*/  PLOP3.LUT P1, PT, PT, PT, PT, 0x80, 0x8 ;  /* 0x000000000008781c */ /* 0x000fe20003f2f070 */
[----:B------:R-:W-:Y:S02]  /*2220*/  IMAD.IADD R21, R13, 0x1, R68 ;  /* 0x000000010d157824 */ /* 0x000fe400078e0244 */
[----:B------:R-:W-:Y:S01]  /*2230*/  IMAD.IADD R20, R11, 0x1, R66 ;  /* 0x000000010b147824 */ /* 0x000fe200078e0242 */
[----:B------:R-:W-:-:S04]  /*2240*/  ISETP.NE.AND P0, PT, R14, 0x2, PT ;  /* 0x000000020e00780c */ /* 0x000fc80003f05270 */
[----:B------:R-:W-:Y:S02]  /*2250*/  SEL R3, RZ, 0x1, P0 ;  /* 0x00000001ff037807 */ /* 0x000fe40000000000 */
[----:B------:R-:W-:Y:S02]  /*2260*/  SEL R14, R14, RZ, P0 ;  /* 0x000000ff0e0e7207 */ /* 0x000fe40000000000 */
[----:B------:R-:W-:Y:S01]  /*2270*/  LOP3.LUT R12, R12, R3, RZ, 0x3c, !PT ;  /* 0x000000030c0c7212 */ /* 0x000fe200078e3cff */
[----:B------:R-:W-:Y:S06]  /*2280*/  @P2 BRA `(.L_x_35) ;  /* 0xfffffff000a02947 */ /* 0x000fec000383ffff */
[----:B------:R-:W-:Y:S01]  /*2290*/  UIADD3 UR5, UPT, UPT, UR4, 0x10, URZ ;  /* 0x0000001004057890 */ /* 0x000fe2000fffe0ff */
[----:B------:R-:W-:-:S03]  /*22a0*/  SHF.L.U32 R3, R15, 0x1f, RZ ;  /* 0x0000001f0f037819 */ /* 0x000fc600000006ff */
[----:B------:R-:W-:-:S09]  /*22b0*/  ULEA UR4, UR6, UR5, 0x3 ;  /* 0x0000000506047291 */ /* 0x000fd2000f8e18ff */
[----:B------:R-:W1:Y:S02]  /*22c0*/  SYNCS.PHASECHK.TRANS64.TRYWAIT P0, [UR4], R3 ;  /* 0x00000003ff0075a7 */ /* 0x000e640008001104 */
[----:B-1----:R-:W-:Y:S05]  /*22d0*/  @!P0 BRA `(.L_x_36) ;  /* 0x00000088009c8947 */ /* 0x002fea0003800000 */
.L_x_170:
[----:B------:R-:W-:-:S04]  /*22e0*/  UIADD3 UR6, UPT, UPT, UR6, 0x1, URZ ;  /* 0x0000000106067890 */ /* 0x000fc8000fffe0ff */
[----:B------:R-:W-:-:S04]  /*22f0*/  UISETP.NE.AND UP0, UPT, UR6, 0x2, UPT ;  /* 0x000000020600788c */ /* 0x000fc8000bf05270 */
[----:B------:R-:W-:Y:S02]  /*2300*/  USEL UR4, URZ, 0x1, UP0 ;  /* 0x00000001ff047887 */ /* 0x000fe40008000000 */
[----:B------:R-:W-:-:S04]  /*2310*/  USEL UR6, UR6, URZ, UP0 ;  /* 0x000000ff06067287 */ /* 0x000fc80008000000 */
[----:B------:R-:W-:Y:S01]  /*2320*/  ULEA UR6, UR6, UR5, 0x3 ;  /* 0x0000000506067291 */ /* 0x000fe2000f8e18ff */
[----:B-1----:R-:W-:-:S04]  /*2330*/  LOP3.LUT R3, R15, UR4, RZ, 0x3c, !PT ;  /* 0x000000040f037c12 */ /* 0x002fc8000f8e3cff */
[----:B------:R-:W-:Y:S01]  /*2340*/  SHF.L.U32 R3, R3, 0x1f, RZ ;  /* 0x0000001f03037819 */ /* 0x000fe200000006ff */
[----:B----4-:R-:W-:-:S07]  /*2350*/  IMAD.U32 R0, RZ, RZ, UR6 ;  /* 0x00000006ff007e24 */ /* 0x010fce000f8e00ff */
.L_x_37:
[----:B-1----:R1:W2:Y:S02]  /*2360*/  SYNCS.PHASECHK.TRANS64.TRYWAIT P0, [R0+URZ], R3 ;  /* 0x00000003000075a7 */ /* 0x0022a400080011ff */
[----:B--2---:R-:W-:Y:S05]  /*2370*/  @!P0 NANOSLEEP.SYNCS 0x989680 ;  /* 0x009896800000895d */ /* 0x004fea0003900000 */
[----:B------:R-:W2:Y:S02]  /*2380*/  @!P0 SYNCS.PHASECHK.TRANS64 P0, [R0+URZ], R3 ;  /* 0x00000003000085a7 */ /* 0x000ea400080010ff */
[----:B--2---:R-:W-:Y:S05]  /*2390*/  @P0 EXIT ;  /* 0x000000000000094d */ /* 0x004fea0003800000 */
[----:B------:R-:W-:Y:S05]  /*23a0*/  BRA `(.L_x_37) ;  /* 0xfffffffc00ec7947 */ /* 0x000fea000383ffff */
.L_x_17:
[----:B------:R-:W-:-:S04]  /*23b0*/  UISETP.NE.AND UP1, UPT, UR37, URZ, UPT ;  /* 0x000000ff2500728c */ /* 0x000fc8000bf25270 */
[----:B------:R-:W-:-:S09]  /*23c0*/  UISETP.NE.OR UP1, UPT, UR8, 0x1, UP1 ;  /* 0x000000010800788c */ /* 0x000fd20008f25670 */
[----:B------:R-:W-:Y:S05]  /*23d0*/  BRA.U UP1, `(.L_x_38) ;  /* 0x0000000501487547 */ /* 0x000fea000b800000 */
[----:B------:R-:W-:Y:S01]  /*23e0*/  ISETP.NE.AND P2, PT, R2, RZ, PT ;  /* 0x000000ff0200720c */ /* 0x000fe20003f45270 */
[----:B------:R-:W-:Y:S01]  /*23f0*/  IMAD.MOV.U32 R12, RZ, RZ, 0x1 ;  /* 0x00000001ff0c7424 */ /* 0x000fe200078e00ff */
[----:B------:R-:W-:Y:S02]  /*2400*/  CS2R R10, SRZ ;  /* 0x00000000000a7805 */ /* 0x000fe4000001ff00 */
[----:B------:R-:W-:Y:S01]  /*2410*/  CS2R R8, SRZ ;  /* 0x0000000000087805 */ /* 0x000fe2000001ff00 */
[----:B------:R-:W-:Y:S01]  /*2420*/  UMOV UR4, 0x400 ;  /* 0x0000040000047882 */ /* 0x000fe20000000000 */
[----:B------:R-:W-:Y:S01]  /*2430*/  UMOV UR6, URZ ;  /* 0x000000ff00067c82 */ /* 0x000fe20008000000 */
[----:B------:R-:W-:-:S12]  /*2440*/  ULEA UR37, UR37, UR4, 0x18 ;  /* 0x0000000425257291 */ /* 0x000fd8000f8ec0ff */
.L_x_42:
[----:B------:R-:W-:Y:S02]  /*2450*/  LEA R0, R8, UR37, 0x3 ;  /* 0x0000002508007c11 */ /* 0x000fe4000f8e18ff */
[----:B------:R-:W-:-:S03]  /*2460*/  SHF.L.U32 R5, R9, 0x1f, RZ ;  /* 0x0000001f09057819 */ /* 0x000fc600000006ff */
[----:B------:R-:W-:Y:S01]  /*2470*/  VIADD R4, R0, 0xe0 ;  /* 0x000000e000047836 */ /* 0x000fe20000000000 */
[----:B------:R-:W1:Y:S02]  /*2480*/  SYNCS.PHASECHK.TRANS64.TRYWAIT P0, [R0+URZ+0xd0], R5 ;  /* 0x0000d005000075a7 */ /* 0x000e6400080011ff */
[----:B-1----:R-:W-:Y:S05]  /*2490*/  @!P0 BRA `(.L_x_39) ;  /* 0x0000008800448947 */ /* 0x002fea0003800000 */
.L_x_171:
[----:B------:R-:W-:Y:S01]  /*24a0*/  ULEA UR5, UR6, UR37, 0x3 ;  /* 0x0000002506057291 */ /* 0x000fe2000f8e18ff */
[----:B------:R-:W-:Y:S02]  /*24b0*/  PRMT R4, RZ, 0x654, R4 ;  /* 0x00000654ff047816 */ /* 0x000fe40000000004 */
[----:B-1----:R-:W-:Y:S01]  /*24c0*/  SHF.L.U32 R5, R12, 0x1f, RZ ;  /* 0x0000001f0c057819 */ /* 0x002fe200000006ff */
[----:B------:R-:W-:Y:S01]  /*24d0*/  UIADD3 UR4, UPT, UPT, UR5, 0x70, URZ ;  /* 0x0000007005047890 */ /* 0x000fe2000fffe0ff */
[----:B------:R1:W-:Y:S05]  /*24e0*/  SYNCS.ARRIVE.TRANS64.RED.A1T0 RZ, [R4+URZ], RZ ;  /* 0x000000ff04ff79a7 */ /* 0x0003ea00081004ff */
[----:B------:R-:W-:Y:S01]  /*24f0*/  IMAD.U32 R7, RZ, RZ, UR4 ;  /* 0x00000004ff077e24 */ /* 0x000fe2000f8e00ff */
[----:B------:R-:W2:Y:S04]  /*2500*/  SYNCS.PHASECHK.TRANS64.TRYWAIT P0, [UR5+0x80], R5 ;  /* 0x00008005ff0075a7 */ /* 0x000ea80008001105 */
[----:B------:R-:W-:Y:S01]  /*2510*/  PRMT R6, R2, 0x654, R7 ;  /* 0x0000065402067816 */ /* 0x000fe20000000007 */
[----:B-1----:R-:W-:Y:S01]  /*2520*/  @!P2 IMAD.MOV.U32 R4, RZ, RZ, 0x10 ;  /* 0x00000010ff04a424 */ /* 0x002fe200078e00ff */
[----:B--2---:R-:W-:Y:S06]  /*2530*/  @!P0 BRA `(.L_x_40) ;  /* 0x0000008800308947 */ /* 0x004fec0003800000 */
.L_x_173:
[----:B------:R-:W-:Y:S01]  /*2540*/  ULEA UR4, UR6, UR37, 0x4 ;  /* 0x0000002506047291 */ /* 0x000fe2000f8e20ff */
[----:B------:R-:W-:Y:S01]  /*2550*/  SEL R3, R6, R3, !P2 ;  /* 0x0000000306037207 */ /* 0x000fe20005000000 */
[----:B------:R-:W-:Y:S01]  /*2560*/  UIADD3 UR5, UPT, UPT, UR5, 0x70, URZ ;  /* 0x0000007005057890 */ /* 0x000fe2000fffe0ff */
[----:B-1----:R-:W-:Y:S01]  /*2570*/  LEA R0, R11, UR37, 0x3 ;  /* 0x000000250b007c11 */ /* 0x002fe2000f8e18ff */
[----:B------:R-:W-:Y:S01]  /*2580*/  UIADD3 UR4, UPT, UPT, UR4, 0x100, URZ ;  /* 0x0000010004047890 */ /* 0x000fe2000fffe0ff */
[----:B------:R-:W-:Y:S01]  /*2590*/  SHF.L.U32 R5, R10, 0x1f, RZ ;  /* 0x0000001f0a057819 */ /* 0x000fe200000006ff */
[----:B------:R1:W-:Y:S01]  /*25a0*/  @!P2 SYNCS.ARRIVE.TRANS64.RED RZ, [R3+URZ], R4 ;  /* 0x0000000403ffa9a7 */ /* 0x0003e200080004ff */
[----:B------:R-:W-:Y:S01]  /*25b0*/  UIADD3 UR6, UPT, UPT, UR6, 0x1, URZ ;  /* 0x0000000106067890 */ /* 0x000fe2000fffe0ff */
[----:B------:R-:W-:-:S03]  /*25c0*/  VIADD R8, R8, 0x1 ;  /* 0x0000000108087836 */ /* 0x000fc60000000000 */
[----:B------:R-:W-:Y:S02]  /*25d0*/  UISETP.NE.AND UP0, UPT, UR6, 0x2, UPT ;  /* 0x000000020600788c */ /* 0x000fe4000bf05270 */
[----:B------:R-:W-:Y:S06]  /*25e0*/  UGETNEXTWORKID.BROADCAST [UR4], [UR5] ;  /* 0x00000000040073ca */ /* 0x000fec0008000100 */
[----:B------:R-:W-:Y:S01]  /*25f0*/  USEL UR4, URZ, 0x1, UP0 ;  /* 0x00000001ff047887 */ /* 0x000fe20008000000 */
[----:B------:R-:W-:Y:S01]  /*2600*/  ISETP.NE.AND P0, PT, R8, 0x2, PT ;  /* 0x000000020800780c */ /* 0x000fe20003f05270 */
[----:B------:R-:W-:Y:S01]  /*2610*/  USEL UR6, UR6, URZ, UP0 ;  /* 0x000000ff06067287 */ /* 0x000fe20008000000 */
[----:B------:R-:W2:Y:S03]  /*2620*/  SYNCS.PHASECHK.TRANS64.TRYWAIT P1, [R0+URZ+0x70], R5 ;  /* 0x00007005000075a7 */ /* 0x000ea600080211ff */
[----:B------:R-:W-:Y:S01]  /*2630*/  LOP3.LUT R12, R12, UR4, RZ, 0x3c, !PT ;  /* 0x000000040c0c7c12 */ /* 0x000fe2000f8e3cff */
[----:B-12---:R-:W-:Y:S07]  /*2640*/  @!P1 BRA `(.L_x_41) ;  /* 0x0000008800049947 */ /* 0x006fee0003800000 */
.L_x_174:
[C---:B------:R-:W-:Y:S01]  /*2650*/  LEA R4, R11.reuse, UR37, 0x4 ;  /* 0x000000250b047c11 */ /* 0x040fe2000f8e20ff */
[----:B-1----:R-:W-:Y:S01]  /*2660*/  VIADD R0, R0, 0x80 ;  /* 0x0000008000007836 */ /* 0x002fe20000000000 */
[----:B------:R-:W-:Y:S01]  /*2670*/  SEL R8, R8, RZ, P0 ;  /* 0x000000ff08087207 */ /* 0x000fe20000000000 */
[----:B------:R-:W-:-:S03]  /*2680*/  VIADD R11, R11, 0x1 ;  /* 0x000000010b0b7836 */ /* 0x000fc60000000000 */
[----:B------:R-:W1:Y:S01]  /*2690*/  LDS.128 R4, [R4+0x100] ;  /* 0x0001000004047984 */ /* 0x000e620000000c00 */
[----:B------:R-:W-:Y:S02]  /*26a0*/  PRMT R0, RZ, 0x654, R0 ;  /* 0x00000654ff007816 */ /* 0x000fe40000000000 */
[C---:B------:R-:W-:Y:S01]  /*26b0*/  ISETP.NE.AND P1, PT, R11.reuse, 0x2, PT ;  /* 0x000000020b00780c */ /* 0x040fe20003f25270 */
[----:B------:R-:W-:Y:S01]  /*26c0*/  @!PT LDS RZ, [RZ] ;  /* 0x00000000fffff984 */ /* 0x000fe20000000800 */
[----:B------:R-:W-:Y:S01]  /*26d0*/  @!PT LDS RZ, [RZ] ;  /* 0x00000000fffff984 */ /* 0x000fe20000000800 */
[----:B------:R-:W-:Y:S01]  /*26e0*/  @!PT LDS RZ, [RZ] ;  /* 0x00000000fffff984 */ /* 0x000fe20000000800 */
[----:B------:R-:W-:Y:S01]  /*26f0*/  @!PT LDS RZ, [RZ] ;  /* 0x00000000fffff984 */ /* 0x000fe20000000800 */
[----:B------:R2:W-:Y:S06]  /*2700*/  MEMBAR.ALL.CTA ;  /* 0x0000000000007992 */ /* 0x0005ec0000008000 */
[----:B--2---:R-:W2:Y:S01]  /*2710*/  FENCE.VIEW.ASYNC.S ;  /* 0x00000000000073c6 */ /* 0x004ea20000000000 */
[----:B------:R-:W-:Y:S01]  /*2720*/  SEL R11, R11, RZ, P1 ;  /* 0x000000ff0b0b7207 */ /* 0x000fe20000800000 */
[----:B--2---:R2:W-:Y:S01]  /*2730*/  SYNCS.ARRIVE.TRANS64.RED.A1T0 RZ, [R0+URZ], RZ ;  /* 0x000000ff00ff79a7 */ /* 0x0045e200081004ff */
[----:B-1----:R-:W-:-:S02]  /*2740*/  LOP3.LUT P3, RZ, R6, 0x1, RZ, 0xc0, !PT ;  /* 0x0000000106ff7812 */ /* 0x002fc4000786c0ff */
[----:B------:R-:W-:-:S04]  /*2750*/  SEL R5, RZ, 0x1, P1 ;  /* 0x00000001ff057807 */ /* 0x000fc80000800000 */
[----:B------:R-:W-:Y:S02]  /*2760*/  LOP3.LUT R10, R10, R5, RZ, 0x3c, !PT ;  /* 0x000000050a0a7212 */ /* 0x000fe400078e3cff */
[----:B--2---:R-:W-:-:S04]  /*2770*/  SEL R0, RZ, 0x1, P0 ;  /* 0x00000001ff007807 */ /* 0x004fc80000000000 */
[----:B------:R-:W-:Y:S01]  /*2780*/  LOP3.LUT R9, R9, R0, RZ, 0x3c, !PT ;  /* 0x0000000009097212 */ /* 0x000fe200078e3cff */
[----:B------:R-:W-:Y:S06]  /*2790*/  @P3 BRA `(.L_x_42) ;  /* 0xfffffffc002c3947 */ /* 0x000fec000383ffff */
[----:B------:R-:W-:Y:S01]  /*27a0*/  ULEA UR5, UR6, UR37, 0x3 ;  /* 0x0000002506057291 */ /* 0x000fe2000f8e18ff */
[----:B------:R-:W-:-:S08]  /*27b0*/  SHF.L.U32 R3, R12, 0x1f, RZ ;  /* 0x0000001f0c037819 */ /* 0x000fd000000006ff */
[----:B------:R-:W1:Y:S02]  /*27c0*/  SYNCS.PHASECHK.TRANS64 P0, [UR5+0x80], R3 ;  /* 0x00008003ff0075a7 */ /* 0x000e640008001005 */
[----:B-1----:R-:W-:Y:S05]  /*27d0*/  @P0 BRA `(.L_x_43) ;  /* 0x0000000000080947 */ /* 0x002fea0003800000 */
[----:B------:R-:W1:Y:S02]  /*27e0*/  SYNCS.PHASECHK.TRANS64.TRYWAIT P0, [UR5+0x80], R3 ;  /* 0x00008003ff0075a7 */ /* 0x000e640008001105 */
[----:B-1----:R-:W-:Y:S05]  /*27f0*/  @!P0 BRA `(.L_x_44) ;  /* 0x0000008400ac8947 */ /* 0x002fea0003800000 */
.L_x_43:
[----:B------:R-:W-:-:S04]  /*2800*/  UIADD3 UR4, UPT, UPT, UR6, 0x1, URZ ;  /* 0x0000000106047890 */ /* 0x000fc8000fffe0ff */
[----:B------:R-:W-:-:S04]  /*2810*/  UISETP.NE.AND UP0, UPT, UR4, 0x2, UPT ;  /* 0x000000020400788c */ /* 0x000fc8000bf05270 */
[----:B------:R-:W-:Y:S02]  /*2820*/  USEL UR7, URZ, 0x1, UP0 ;  /* 0x00000001ff077887 */ /* 0x000fe40008000000 */
[----:B------:R-:W-:-:S04]  /*2830*/  USEL UR4, UR4, URZ, UP0 ;  /* 0x000000ff04047287 */ /* 0x000fc80008000000 */
[----:B------:R-:W-:Y:S01]  /*2840*/  ULEA UR4, UR4, UR37, 0x3 ;  /* 0x0000002504047291 */ /* 0x000fe2000f8e18ff */
[----:B-1----:R-:W-:-:S04]  /*2850*/  LOP3.LUT R3, R12, UR7, RZ, 0x3c, !PT ;  /* 0x000000070c037c12 */ /* 0x002fc8000f8e3cff */
[----:B------:R-:W-:-:S04]  /*2860*/  SHF.L.U32 R0, R3, 0x1f, RZ ;  /* 0x0000001f03007819 */ /* 0x000fc800000006ff */
[----:B------:R-:W1:Y:S02]  /*2870*/  SYNCS.PHASECHK.TRANS64 P0, [UR4+0x80], R0 ;  /* 0x00008000ff0075a7 */ /* 0x000e640008001004 */
[----:B-1----:R-:W-:Y:S05]  /*2880*/  @P0 EXIT ;  /* 0x000000000000094d */ /* 0x002fea0003800000 */
[----:B------:R-:W-:Y:S02]  /*2890*/  SHF.L.U32 R3, R3, 0x1f, RZ ;  /* 0x0000001f03037819 */ /* 0x000fe400000006ff */
[----:B------:R-:W-:-:S07]  /*28a0*/  MOV R0, UR4 ;  /* 0x0000000400007c02 */ /* 0x000fce0008000f00 */
.L_x_45:
[----:B-1----:R1:W2:Y:S02]  /*28b0*/  SYNCS.PHASECHK.TRANS64.TRYWAIT P0, [R0+URZ+0x80], R3 ;  /* 0x00008003000075a7 */ /* 0x0022a400080011ff */
[----:B--2---:R-:W-:Y:S05]  /*28c0*/  @!P0 NANOSLEEP.SYNCS 0x989680 ;  /* 0x009896800000895d */ /* 0x004fea0003900000 */
[----:B------:R-:W2:Y:S02]  /*28d0*/  @!P0 SYNCS.PHASECHK.TRANS64 P0, [R0+URZ+0x80], R3 ;  /* 0x00008003000085a7 */ /* 0x000ea400080010ff */
[----:B--2---:R-:W-:Y:S05]  /*28e0*/  @P0 EXIT ;  /* 0x000000000000094d */ /* 0x004fea0003800000 */
[----:B------:R-:W-:Y:S05]  /*28f0*/  BRA `(.L_x_45) ;  /* 0xfffffffc00ec7947 */ /* 0x000fea000383ffff */
.L_x_38:
[----:B------:R-:W-:-:S09]  /*2900*/  UISETP.NE.AND UP1, UPT, UR8, URZ, UPT ;  /* 0x000000ff0800728c */ /* 0x000fd2000bf25270 */
[----:B------:R-:W-:Y:S05]  /*2910*/  BRA.U UP1, `(.L_x_46) ;  /* 0x0000000d01b47547 */ /* 0x000fea000b800000 */
[----:B------:R-:W-:Y:S01]  /*2920*/  UMOV UR4, 0x40 ;  /* 0x0000004000047882 */ /* 0x000fe20000000000 */
[----:B------:R-:W-:Y:S01]  /*2930*/  NOP ;  /* 0x0000000000007918 */ /* 0x000fe20000000000 */
[----:B------:R-:W-:Y:S01]  /*2940*/  ULEA UR4, UR37, UR4, 0x18 ;  /* 0x0000000425047291 */ /* 0x000fe2000f8ec0ff */
[----:B------:R-:W-:Y:S02]  /*2950*/  UMOV UR5, 0x400 ;  /* 0x0000040000057882 */ /* 0x000fe40000000000 */
[----:B------:R-:W-:-:S06]  /*2960*/  ULEA UR37, UR37, UR5, 0x18 ;  /* 0x0000000525257291 */ /* 0x000fcc000f8ec0ff */
[----:B------:R-:W1:Y:S02]  /*2970*/  LDS.U8 R0, [UR4+0x1c] ;  /* 0x00001c04ff007984 */ /* 0x000e640008000000 */
[----:B-1----:R-:W-:-:S13]  /*2980*/  ISETP.NE.AND P0, PT, R0, RZ, PT ;  /* 0x000000ff0000720c */ /* 0x002fda0003f05270 */
[----:B------:R-:W-:Y:S05]  /*2990*/  @P0 BRA `(.L_x_47) ;  /* 0x0000000000580947 */ /* 0x000fea0003800000 */
[----:B------:R-:W-:-:S13]  /*29a0*/  ELECT P0, URZ, PT ;  /* 0x0000000000ff782f */ /* 0x000fda0003800000 */
[----:B------:R-:W-:Y:S05]  /*29b0*/  @!P0 BRA `(.L_x_48) ;  /* 0x0000000000608947 */ /* 0x000fea0003800000 */
[----:B------:R-:W-:Y:S01]  /*29c0*/  UMOV UR5, 0x10 ;  /* 0x0000001000057882 */ /* 0x000fe20000000000 */
[----:B------:R-:W-:Y:S01]  /*29d0*/  HFMA2 R0, -RZ, RZ, 0, 5.9604644775390625e-08 ;  /* 0x00000001ff007431 */ /* 0x000fe200000001ff */
[----:B------:R-:W-:-:S03]  /*29e0*/  MOV R2, 0xffff ;  /* 0x0000ffff00027802 */ /* 0x000fc60000000f00 */
[----:B------:R-:W-:Y:S04]  /*29f0*/  DEPBAR.LE SB1, 0x36 ;  /* 0x00009d800000791a */ /* 0x000fe80000000000 */
[----:B------:R-:W1:Y:S02]  /*2a00*/  UTCATOMSWS.FIND_AND_SET.ALIGN UP0, UR5, UR5 ;  /* 0x00000005000575e3 */ /* 0x000e640008000800 */
[----:B-1----:R-:W-:Y:S01]  /*2a10*/  MOV R3, UR5 ;  /* 0x0000000500037c02 */ /* 0x002fe20008000f00 */
[----:B------:R-:W-:Y:S06]  /*2a20*/  BRA.U UP0, `(.L_x_49) ;  /* 0x0000000100187547 */ /* 0x000fec000b800000 */
.L_x_50:
[----:B------:R-:W-:Y:S05]  /*2a30*/  NANOSLEEP 0x64 ;  /* 0x000000640000795d */ /* 0x000fea0003800000 */
[----:B------:R-:W-:-:S05]  /*2a40*/  UMOV UR5, 0x10 ;  /* 0x0000001000057882 */ /* 0x000fca0000000000 */
[----:B------:R-:W-:Y:S04]  /*2a50*/  DEPBAR.LE SB1, 0x36 ;  /* 0x00009d800000791a */ /* 0x000fe80000000000 */
[----:B------:R-:W1:Y:S02]  /*2a60*/  UTCATOMSWS.FIND_AND_SET.ALIGN UP0, UR5, UR5 ;  /* 0x00000005000575e3 */ /* 0x000e640008000800 */
[----:B-1----:R-:W-:Y:S01]  /*2a70*/  MOV R3, UR5 ;  /* 0x0000000500037c02 */ /* 0x002fe20008000f00 */
[----:B------:R-:W-:Y:S05]  /*2a80*/  BRA.U !UP0, `(.L_x_50) ;  /* 0xfffffffd08e87547 */ /* 0x000fea000b83ffff */
.L_x_49:
[-C--:B------:R-:W-:Y:S02]  /*2a90*/  SHF.L.U32 R2, R2, R3.reuse, RZ ;  /* 0x0000000302027219 */ /* 0x080fe400000006ff */
[----:B------:R-:W-:Y:S01]  /*2aa0*/  SHF.L.U32 R0, R0, R3, RZ ;  /* 0x0000000300007219 */ /* 0x000fe200000006ff */
[----:B------:R-:W-:Y:S02]  /*2ab0*/  IMAD.SHL.U32 R3, R3, 0x20, RZ ;  /* 0x0000002003037824 */ /* 0x000fe400078e00ff */
[----:B------:R1:W-:Y:S04]  /*2ac0*/  ATOMS.OR RZ, [UR4+0x14], R2 ;  /* 0x00001402ffff798c */ /* 0x0003e8000b000004 */
[----:B------:R1:W-:Y:S04]  /*2ad0*/  ATOMS.OR RZ, [UR4+0x18], R0 ;  /* 0x00001800ffff798c */ /* 0x0003e8000b000004 */
[----:B------:R1:W-:Y:S01]  /*2ae0*/  STS [UR37+0x120], R3 ;  /* 0x00012003ff007988 */ /* 0x0003e20008000825 */
[----:B------:R-:W-:Y:S05]  /*2af0*/  BRA `(.L_x_48) ;  /* 0x0000000000107947 */ /* 0x000fea0003800000 */
.L_x_47:
[----:B------:R-:W-:Y:S02]  /*2b00*/  MOV R0, 0xffffffff ;  /* 0xffffffff00007802 */ /* 0x000fe40000000f00 */
[----:B------:R-:W-:-:S03]  /*2b10*/  MOV R2, 0x2b40 ;  /* 0x00002b4000027802 */ /* 0x000fc60000000f00 */
[----:B------:R1:W-:Y:S04]  /*2b20*/  STS [UR37+0x120], R0 ;  /* 0x00012000ff007988 */ /* 0x0003e80008000825 */
[----:B-1-3-5:R-:W-:Y:S05]  /*2b30*/  CALL.REL.NOINC `($__internal_1_$__cuda_sm10x_tcgen05_guardrail_trap_phase_invalid_during_alloc) ;  /* 0x0000008c00a47944 */ /* 0x02afea0003c00000 */
.L_x_48:
[----:B------:R-:W-:Y:S05]  /*2b40*/  WARPSYNC.ALL ;  /* 0x0000000000007948 */ /* 0x000fea0003800000 */
[----:B------:R-:W2:Y:S01]  /*2b50*/  S2UR UR5, SR_CgaCtaId ;  /* 0x00000000000579c3 */ /* 0x000ea20000008800 */
[----:B------:R-:W-:Y:S01]  /*2b60*/  UMOV UR4, 0x400 ;  /* 0x0000040000047882 */ /* 0x000fe20000000000 */
[----:B------:R-:W-:-:S06]  /*2b70*/  NOP ;  /* 0x0000000000007918 */ /* 0x000fcc0000000000 */
[----:B------:R-:W-:Y:S06]  /*2b80*/  BAR.ARV 0x6, 0xa0 ;  /* 0x0182800000007b1d */ /* 0x000fec0000002000 */
[----:B------:R-:W4:Y:S01]  /*2b90*/  LDCU UR7, c[0x0][0x38c] ;  /* 0x00007180ff0777ac */ /* 0x000f220008000800 */
[----:B------:R-:W-:Y:S01]  /*2ba0*/  IMAD.MOV.U32 R11, RZ, RZ, 0x1 ;  /* 0x00000001ff0b7424 */ /* 0x000fe200078e00ff */
[----:B------:R-:W-:Y:S01]  /*2bb0*/  CS2R R8, SRZ ;  /* 0x0000000000087805 */ /* 0x000fe2000001ff00 */
[----:B------:R-:W-:Y:S01]  /*2bc0*/  IMAD.MOV.U32 R10, RZ, RZ, RZ ;  /* 0x000000ffff0a7224 */ /* 0x000fe200078e00ff */
[----:B------:R-:W3:Y:S01]  /*2bd0*/  LDCU UR6, c[0x0][0x38c] ;  /* 0x00007180ff0677ac */ /* 0x000ee20008000800 */
[----:B------:R-:W-:Y:S01]  /*2be0*/  UMOV UR15, URZ ;  /* 0x000000ff000f7c82 */ /* 0x000fe20008000000 */
[----:B------:R-:W-:Y:S01]  /*2bf0*/  UMOV UR14, URZ ;  /* 0x000000ff000e7c82 */ /* 0x000fe20008000000 */
[----:B--2---:R-:W-:Y:S01]  /*2c00*/  ULEA UR5, UR5, UR4, 0x18 ;  /* 0x0000000405057291 */ /* 0x004fe2000f8ec0ff */
[----:B------:R-:W-:Y:S01]  /*2c10*/  UMOV UR24, 0x0 ;  /* 0x0000000000187882 */ /* 0x000fe20000000000 */
[----:B------:R-:W-:-:S02]  /*2c20*/  UMOV UR25, 0x8200910 ;  /* 0x0820091000197882 */ /* 0x000fc40000000000 */
[----:B------:R-:W-:Y:S02]  /*2c30*/  UIADD3 UR10, UPT, UPT, UR5, 0x8400, URZ ;  /* 0x00008400050a7890 */ /* 0x000fe4000fffe0ff */
[----:B------:R-:W-:Y:S02]  /*2c40*/  UIADD3 UR11, UPT, UPT, UR5, 0x10400, URZ ;  /* 0x00010400050b7890 */ /* 0x000fe4000fffe0ff */
[----:B----4-:R-:W-:Y:S01]  /*2c50*/  UIADD3 UR7, UPT, UPT, UR7, 0x1f, URZ ;  /* 0x0000001f07077890 */ /* 0x010fe2000fffe0ff */
[----:B-1----:R-:W1:Y:S01]  /*2c60*/  LDS R0, [UR5+0x120] ;  /* 0x00012005ff007984 */ /* 0x002e620008000800 */
[----:B------:R-:W-:Y:S02]  /*2c70*/  USHF.R.U32.HI UR10, URZ, 0x4, UR10 ;  /* 0x00000004ff0a7899 */ /* 0x000fe4000801160a */
[----:B------:R-:W-:Y:S02]  /*2c80*/  USHF.R.S32.HI UR4, URZ, 0x1f, UR7 ;  /* 0x0000001fff047899 */ /* 0x000fe40008011407 */
[----:B------:R-:W-:-:S02]  /*2c90*/  USHF.R.U32.HI UR11, URZ, 0x4, UR11 ;  /* 0x00000004ff0b7899 */ /* 0x000fc4000801160b */
[----:B------:R-:W-:Y:S02]  /*2ca0*/  ULEA.HI UR4, UR4, UR7, URZ, 0x5 ;  /* 0x0000000704047291 */ /* 0x000fe4000f8f28ff */
[----:B------:R-:W-:Y:S02]  /*2cb0*/  ULOP3.LUT UR10, UR10, 0x3fff, URZ, 0xc0, !UPT ;  /* 0x00003fff0a0a7892 */ /* 0x000fe4000f8ec0ff */
[----:B------:R-:W-:Y:S02]  /*2cc0*/  USHF.R.S32.HI UR4, URZ, 0x5, UR4 ;  /* 0x00000005ff047899 */ /* 0x000fe40008011404 */
[----:B------:R-:W-:Y:S02]  /*2cd0*/  ULOP3.LUT UR11, UR11, 0x3fff, URZ, 0xc0, !UPT ;  /* 0x00003fff0b0b7892 */ /* 0x000fe4000f8ec0ff */
[----:B------:R-:W-:Y:S01]  /*2ce0*/  UISETP.LT.AND UP0, UPT, UR4, 0x1, UPT ;  /* 0x000000010400788c */ /* 0x000fe2000bf01270 */
[----:B------:R-:W-:Y:S01]  /*2cf0*/  UMOV UR22, 0x0 ;  /* 0x0000000000167882 */ /* 0x000fe20000000000 */
[----:B------:R-:W-:-:S02]  /*2d00*/  UMOV UR23, 0x8200910 ;  /* 0x0820091000177882 */ /* 0x000fc40000000000 */
[----:B------:R-:W-:Y:S02]  /*2d10*/  USEL UR9, UR4, 0x1, !UP0 ;  /* 0x0000000104097887 */ /* 0x000fe4000c000000 */
[----:B------:R-:W-:Y:S02]  /*2d20*/  ULOP3.LUT UR10, UR10, 0x10000, URZ, 0xfc, !UPT ;  /* 0x000100000a0a7892 */ /* 0x000fe4000f8efcff */
[----:B------:R-:W-:Y:S02]  /*2d30*/  ULOP3.LUT UR11, UR11, 0x10000, URZ, 0xfc, !UPT ;  /* 0x000100000b0b7892 */ /* 0x000fe4000f8efcff */
[----:B------:R-:W-:Y:S02]  /*2d40*/  UIADD3 UR9, UPT, UPT, -UR9, URZ, URZ ;  /* 0x000000ff09097290 */ /* 0x000fe4000fffe1ff */
[----:B---3--:R-:W-:Y:S01]  /*2d50*/  UISETP.GE.AND UP3, UPT, UR6, 0x1, UPT ;  /* 0x000000010600788c */ /* 0x008fe2000bf66270 */
[----:B------:R-:W-:Y:S01]  /*2d60*/  UMOV UR20, 0x0 ;  /* 0x0000000000147882 */ /* 0x000fe20000000000 */
[----:B------:R-:W-:Y:S01]  /*2d70*/  UMOV UR21, 0x8200910 ;  /* 0x0820091000157882 */ /* 0x000fe20000000000 */
[----:B------:R-:W-:Y:S01]  /*2d80*/  UMOV UR18, 0x0 ;  /* 0x0000000000127882 */ /* 0x000fe20000000000 */
[----:B------:R-:W-:Y:S01]  /*2d90*/  UMOV UR19, 0x8200910 ;  /* 0x0820091000137882 */ /* 0x000fe20000000000 */
[----:B-1----:R-:W-:-:S15]  /*2da0*/  R2UR UR16, R0 ;  /* 0x00000000001072ca */ /* 0x002fde00000e0000 */
.L_x_57:
[----:B------:R-:W-:Y:S02]  /*2db0*/  LEA R0, R10, UR5, 0x3 ;  /* 0x000000050a007c11 */ /* 0x000fe4000f8e18ff */
[----:B------:R-:W-:Y:S02]  /*2dc0*/  SHF.L.U32 R5, R9, 0x1f, RZ ;  /* 0x0000001f09057819 */ /* 0x000fe400000006ff */
[----:B------:R-:W-:Y:S01]  /*2dd0*/  PLOP3.LUT P0, PT, PT, PT, UP3, 0x80, 0x8 ;  /* 0x000000000008781c */ /* 0x000fe20003f0f038 */
[----:B------:R-:W-:Y:S01]  /*2de0*/  VIADD R3, R0, 0x80 ;  /* 0x0000008000037836 */ /* 0x000fe20000000000 */
[----:B-1----:R-:W1:Y:S02]  /*2df0*/  SYNCS.PHASECHK.TRANS64.TRYWAIT P1, [R0+URZ+0x70], R5 ;  /* 0x00007005000075a7 */ /* 0x002e6400080211ff */
[----:B-1-3--:R-:W-:Y:S09]  /*2e00*/  @!P1 BRA `(.L_x_51) ;  /* 0x0000008000409947 */ /* 0x00aff20003800000 */
.L_x_176:
[----:B------:R-:W-:Y:S01]  /*2e10*/  LEA R4, R10, UR5, 0x4 ;  /* 0x000000050a047c11 */ /* 0x000fe2000f8e20ff */
[----:B------:R-:W-:Y:S01]  /*2e20*/  @UP3 ULEA UR6, UR14, UR5, 0x3 ;  /* 0x000000050e063291 */ /* 0x000fe2000f8e18ff */
[----:B------:R-:W-:Y:S01]  /*2e30*/  PLOP3.LUT P2, PT, PT, PT, PT, 0x80, 0x8 ;  /* 0x000000000008781c */ /* 0x000fe20003f4f070 */
[----:B------:R-:W-:Y:S01]  /*2e40*/  ULEA UR7, UR15, UR5, 0x3 ;  /* 0x000000050f077291 */ /* 0x000fe2000f8e18ff */
[----:B------:R-:W-:Y:S01]  /*2e50*/  PRMT R3, RZ, 0x654, R3 ;  /* 0x00000654ff037816 */ /* 0x000fe20000000003 */
[----:B------:R-:W-:Y:S01]  /*2e60*/  ULEA UR8, UR15, UR16, 0x7 ;  /* 0x000000100f087291 */ /* 0x000fe2000f8e38ff */
[----:B-1----:R-:W1:Y:S01]  /*2e70*/  LDS.128 R4, [R4+0x100] ;  /* 0x0001000004047984 */ /* 0x002e620000000c00 */
[----:B------:R-:W-:Y:S02]  /*2e80*/  @P0 SHF.L.U32 R2, R8, 0x1f, RZ ;  /* 0x0000001f08020819 */ /* 0x000fe400000006ff */
[----:B------:R-:W-:Y:S01]  /*2e90*/  SHF.L.U32 R0, R11, 0x1f, RZ ;  /* 0x0000001f0b007819 */ /* 0x000fe200000006ff */
[----:B------:R-:W-:Y:S01]  /*2ea0*/  @!PT LDS RZ, [RZ] ;  /* 0x00000000fffff984 */ /* 0x000fe20000000800 */
[----:B------:R-:W-:Y:S01]  /*2eb0*/  @!PT LDS RZ, [RZ] ;  /* 0x00000000fffff984 */ /* 0x000fe20000000800 */
[----:B------:R-:W-:Y:S01]  /*2ec0*/  @!PT LDS RZ, [RZ] ;  /* 0x00000000fffff984 */ /* 0x000fe20000000800 */
[----:B------:R-:W-:Y:S01]  /*2ed0*/  @!PT LDS RZ, [RZ] ;  /* 0x00000000fffff984 */ /* 0x000fe20000000800 */
[----:B------:R2:W-:Y:S06]  /*2ee0*/  MEMBAR.ALL.CTA ;  /* 0x0000000000007992 */ /* 0x0005ec0000008000 */
[----:B--2---:R-:W2:Y:S02]  /*2ef0*/  FENCE.VIEW.ASYNC.S ;  /* 0x00000000000073c6 */ /* 0x004ea40000000000 */
[----:B--2---:R2:W-:Y:S01]  /*2f00*/  SYNCS.ARRIVE.TRANS64.RED.A1T0 RZ, [R3+URZ], RZ ;  /* 0x000000ff03ff79a7 */ /* 0x0045e200081004ff */
[----:B------:R2:W3:Y:S01]  /*2f10*/  @P0 SYNCS.PHASECHK.TRANS64.TRYWAIT P2, [UR6], R2 ;  /* 0x00000002ff0005a7 */ /* 0x0004e20008041106 */
[----:B-1----:R-:W-:Y:S01]  /*2f20*/  LOP3.LUT P1, RZ, R6, 0x1, RZ, 0xc0, !PT ;  /* 0x0000000106ff7812 */ /* 0x002fe2000782c0ff */
[----:B------:R-:W1:Y:S02]  /*2f30*/  SYNCS.PHASECHK.TRANS64.TRYWAIT P0, [UR7+0xb0], R0 ;  /* 0x0000b000ff0075a7 */ /* 0x000e640008001107 */
[----:B-123--:R-:W-:Y:S10]  /*2f40*/  @!P0 BRA `(.L_x_52) ;  /* 0x0000008000048947 */ /* 0x00eff40003800000 */
.L_x_178:
[----:B------:R-:W-:Y:S01]  /*2f50*/  IADD3 R10, PT, PT, R10, 0x1, RZ ;  /* 0x000000010a0a7810 */ /* 0x000fe20007ffe0ff */
[----:B------:R-:W-:Y:S06]  /*2f60*/  BRA.U !UP3, `(.L_x_53) ;  /* 0x000000010bc07547 */ /* 0x000fec000b800000 */
[----:B------:R-:W-:Y:S01]  /*2f70*/  UPLOP3.LUT UP4, UPT, UPT, UPT, UPT, 0x40, 0x4 ;  /* 0x000000000004789c */ /* 0x000fe20003f8e870 */
[----:B------:R-:W-:Y:S01]  /*2f80*/  UMOV UR13, UR9 ;  /* 0x00000009000d7c82 */ /* 0x000fe20008000000 */
[----:B------:R-:W-:Y:S01]  /*2f90*/  UMOV UR12, UR4 ;  /* 0x00000004000c7c82 */ /* 0x000fe20008000000 */
[----:B------:R-:W-:-:S08]  /*2fa0*/  UMOV UR17, UR14 ;  /* 0x0000000e00117c82 */ /* 0x000fd00008000000 */
.L_x_56:
[----:B------:R-:W-:Y:S02]  /*2fb0*/  UIADD3 UR13, UPT, UPT, UR13, 0x1, URZ ;  /* 0x000000010d0d7890 */ /* 0x000fe4000fffe0ff */
[----:B--2---:R-:W-:Y:S02]  /*2fc0*/  ULEA UR6, UR17, UR5, 0x3 ;  /* 0x0000000511067291 */ /* 0x004fe4000f8e18ff */
[----:B------:R-:W-:Y:S01]  /*2fd0*/  UISETP.NE.AND UP0, UPT, UR13, URZ, UPT ;  /* 0x000000ff0d00728c */ /* 0x000fe2000bf05270 */
[----:B---3--:R-:W-:Y:S10]  /*2fe0*/  @P2 BRA `(.L_x_54) ;  /* 0x00000000000c2947 */ /* 0x008ff40003800000 */
[----:B-1----:R-:W-:Y:S04]  /*2ff0*/  SHF.L.U32 R3, R8, 0x1f, RZ ;  /* 0x0000001f08037819 */ /* 0x002fe800000006ff */
[----:B------:R-:W1:Y:S02]  /*3000*/  SYNCS.PHASECHK.TRANS64.TRYWAIT P0, [UR6], R3 ;  /* 0x00000003ff0075a7 */ /* 0x000e640008001106 */
[----:B-1----:R-:W-:Y:S05]  /*3010*/  @!P0 BRA `(.L_x_55) ;  /* 0x0000007c00e88947 */ /* 0x002fea0003800000 */
.L_x_54:
[----:B------:R-:W-:Y:S01]  /*3020*/  UISETP.NE.AND UP1, UPT, UR12, 0x1, UPT ;  /* 0x000000010c00788c */ /* 0x000fe2000bf25270 */
[----:B------:R-:W-:Y:S01]  /*3030*/  PLOP3.LUT P2, PT, PT, PT, PT, 0x80, 0x8 ;  /* 0x000000000008781c */ /* 0x000fe20003f4f070 */
[----:B------:R-:W-:Y:S02]  /*3040*/  UIADD3 UR14, UPT, UPT, UR17, 0x1, URZ ;  /* 0x00000001110e7890 */ /* 0x000fe4000fffe0ff */
[----:B------:R-:W-:Y:S02]  /*3050*/  ULEA UR28, UR17, UR11, 0xa ;  /* 0x0000000b111c7291 */ /* 0x000fe4000f8e50ff */
[----:B------:R-:W-:Y:S01]  /*3060*/  UISETP.NE.AND UP2, UPT, UR14, 0x2, UPT ;  /* 0x000000020e00788c */ /* 0x000fe2000bf45270 */
[----:B------:R-:W-:Y:S01]  /*3070*/  PLOP3.LUT P0, PT, PT, PT, UP1, 0x80, 0x8 ;  /* 0x000000000008781c */ /* 0x000fe20003f0f018 */
[----:B------:R-:W-:Y:S02]  /*3080*/  UIADD3 UR40, UPT, UPT, UR28, 0x2, URZ ;  /* 0x000000021c287890 */ /* 0x000fe4000fffe0ff */
[----:B------:R-:W-:Y:S02]  /*3090*/  USEL UR27, URZ, 0x1, UP2 ;  /* 0x00000001ff1b7887 */ /* 0x000fe40009000000 */
[----:B------:R-:W-:Y:S02]  /*30a0*/  USEL UR14, UR14, URZ, UP2 ;  /* 0x000000ff0e0e7287 */ /* 0x000fe40009000000 */
[----:B------:R-:W-:Y:S02]  /*30b0*/  UIADD3 UR36, UPT, UPT, UR28, 0x4, URZ ;  /* 0x000000041c247890 */ /* 0x000fe4000fffe0ff */
[----:B------:R-:W-:Y:S01]  /*30c0*/  @UP1 ULEA UR26, UR14, UR5, 0x3 ;  /* 0x000000050e1a1291 */ /* 0x000fe2000f8e18ff */
[----:B------:R-:W-:Y:S01]  /*30d0*/  LOP3.LUT R8, R8, UR27, RZ, 0x3c, !PT ;  /* 0x0000001b08087c12 */ /* 0x000fe2000f8e3cff */
[----:B------:R-:W-:Y:S02]  /*30e0*/  UIADD3 UR32, UPT, UPT, UR28, 0x6, URZ ;  /* 0x000000061c207890 */ /* 0x000fe4000fffe0ff */
[----:B------:R-:W-:Y:S01]  /*30f0*/  UIADD3 UR6, UPT, UPT, UR6, 0x10, URZ ;  /* 0x0000001006067890 */ /* 0x000fe2000fffe0ff */
[----:B-1----:R-:W-:Y:S01]  /*3100*/  @P0 SHF.L.U32 R0, R8, 0x1f, RZ ;  /* 0x0000001f08000819 */ /* 0x002fe200000006ff */
[----:B------:R-:W-:Y:S01]  /*3110*/  UIADD3 UR12, UPT, UPT, UR12, -0x1, URZ ;  /* 0xffffffff0c0c7890 */ /* 0x000fe2000fffe0ff */
[----:B------:R-:W-:Y:S02]  /*3120*/  UMOV UR29, 0x40004040 ;  /* 0x40004040001d7882 */ /* 0x000fe40000000000 */
[----:B------:R2:W3:Y:S01]  /*3130*/  @P0 SYNCS.PHASECHK.TRANS64.TRYWAIT P2, [UR26], R0 ;  /* 0x00000000ff0005a7 */ /* 0x0004e2000804111a */
[----:B------:R-:W-:Y:S01]  /*3140*/  ULEA UR26, UR17, UR10, 0xa ;  /* 0x0000000a111a7291 */ /* 0x000fe2000f8e50ff */
[----:B------:R-:W-:Y:S01]  /*3150*/  UMOV UR27, 0x40004040 ;  /* 0x40004040001b7882 */ /* 0x000fe20000000000 */
[----:B------:R-:W-:Y:S02]  /*3160*/  UMOV UR41, 0x40004040 ;  /* 0x4000404000297882 */ /* 0x000fe40000000000 */
[----:B------:R-:W-:Y:S02]  /*3170*/  UIADD3 UR38, UPT, UPT, UR26, 0x2, URZ ;  /* 0x000000021a267890 */ /* 0x000fe4000fffe0ff */
[----:B------:R-:W-:Y:S02]  /*3180*/  UIADD3 UR34, UPT, UPT, UR26, 0x4, URZ ;  /* 0x000000041a227890 */ /* 0x000fe4000fffe0ff */
[----:B------:R-:W-:Y:S01]  /*3190*/  UIADD3 UR30, UPT, UPT, UR26, 0x6, URZ ;  /* 0x000000061a1e7890 */ /* 0x000fe2000fffe0ff */
[----:B------:R2:W-:Y:S01]  /*31a0*/  UTCHMMA gdesc[UR26], gdesc[UR28], tmem[UR8], tmem[UR24], idesc[UR25], UP4 ;  /* 0x00ff181c1a0075ea */ /* 0x0005e2000a000008 */
[----:B------:R-:W-:Y:S01]  /*31b0*/  UPLOP3.LUT UP4, UPT, UPT, UPT, UPT, 0x80, 0x8 ;  /* 0x000000000008789c */ /* 0x000fe20003f8f070 */
[----:B------:R-:W-:Y:S01]  /*31c0*/  UMOV UR39, 0x40004040 ;  /* 0x4000404000277882 */ /* 0x000fe20000000000 */
[----:B------:R-:W-:Y:S01]  /*31d0*/  UMOV UR37, 0x40004040 ;  /* 0x4000404000257882 */ /* 0x000fe20000000000 */
[----:B------:R2:W-:Y:S01]  /*31e0*/  UTCHMMA gdesc[UR38], gdesc[UR40], tmem[UR8], tmem[UR22], idesc[UR23], UPT ;  /* 0x00ff1628260075ea */ /* 0x0005e2000b800008 */
[----:B------:R-:W-:Y:S01]  /*31f0*/  UMOV UR35, 0x40004040 ;  /* 0x4000404000237882 */ /* 0x000fe20000000000 */
[----:B------:R-:W-:Y:S01]  /*3200*/  UMOV UR33, 0x40004040 ;  /* 0x4000404000217882 */ /* 0x000fe20000000000 */
[----:B------:R-:W-:Y:S01]  /*3210*/  UMOV UR31, 0x40004040 ;  /* 0x40004040001f7882 */ /* 0x000fe20000000000 */
[----:B------:R2:W-:Y:S01]  /*3220*/  UTCHMMA gdesc[UR34], gdesc[UR36], tmem[UR8], tmem[UR20], idesc[UR21], UPT ;  /* 0x00ff1424220075ea */ /* 0x0005e2000b800008 */
[----:B------:R2:W-:Y:S01]  /*3230*/  UTCHMMA gdesc[UR30], gdesc[UR32], tmem[UR8], tmem[UR18], idesc[UR19], UPT ;  /* 0x00ff12201e0075ea */ /* 0x0005e2000b800008 */
[----:B------:R2:W-:Y:S01]  /*3240*/  UTCBAR [UR6], URZ ;  /* 0x000000ff060073e9 */ /* 0x0005e200080000ff */
[----:B------:R-:W-:Y:S01]  /*3250*/  UMOV UR17, UR14 ;  /* 0x0000000e00117c82 */ /* 0x000fe20008000000 */
[----:B------:R-:W-:Y:S05]  /*3260*/  BRA.U UP0, `(.L_x_56) ;  /* 0xfffffffd00507547 */ /* 0x000fea000b83ffff */
.L_x_53:
[----:B------:R-:W-:Y:S01]  /*3270*/  UIADD3 UR15, UPT, UPT, UR15, 0x1, URZ ;  /* 0x000000010f0f7890 */ /* 0x000fe2000fffe0ff */
[C---:B------:R-:W-:Y:S01]  /*3280*/  ISETP.NE.AND P0, PT, R10.reuse, 0x2, PT ;  /* 0x000000020a00780c */ /* 0x040fe20003f05270 */
[----:B------:R-:W-:Y:S02]  /*3290*/  UIADD3 UR7, UPT, UPT, UR7, 0x90, URZ ;  /* 0x0000009007077890 */ /* 0x000fe4000fffe0ff */
[----:B------:R-:W-:Y:S01]  /*32a0*/  UISETP.NE.AND UP0, UPT, UR15, 0x4, UPT ;  /* 0x000000040f00788c */ /* 0x000fe2000bf05270 */
[----:B-12---:R-:W-:Y:S02]  /*32b0*/  SEL R0, RZ, 0x1, P0 ;  /* 0x00000001ff007807 */ /* 0x006fe40000000000 */
[----:B------:R-:W-:Y:S01]  /*32c0*/  SEL R10, R10, RZ, P0 ;  /* 0x000000ff0a0a7207 */ /* 0x000fe20000000000 */
[----:B------:R-:W-:Y:S01]  /*32d0*/  USEL UR6, URZ, 0x1, UP0 ;  /* 0x00000001ff067887 */ /* 0x000fe20008000000 */
[----:B------:R-:W-:Y:S01]  /*32e0*/  LOP3.LUT R9, R9, R0, RZ, 0x3c, !PT ;  /* 0x0000000009097212 */ /* 0x000fe200078e3cff */
[----:B------:R-:W-:Y:S01]  /*32f0*/  USEL UR15, UR15, URZ, UP0 ;  /* 0x000000ff0f0f7287 */ /* 0x000fe20008000000 */
[----:B------:R1:W-:Y:S03]  /*3300*/  UTCBAR [UR7], URZ ;  /* 0x000000ff070073e9 */ /* 0x0003e600080000ff */
[----:B------:R-:W-:Y:S01]  /*3310*/  LOP3.LUT R11, R11, UR6, RZ, 0x3c, !PT ;  /* 0x000000060b0b7c12 */ /* 0x000fe2000f8e3cff */
[----:B------:R-:W-:Y:S07]  /*3320*/  @P1 BRA `(.L_x_57) ;  /* 0xfffffff800a01947 */ /* 0x000fee000383ffff */
[----:B------:R-:W2:Y:S01]  /*3330*/  S2UR UR4, SR_CgaCtaId ;  /* 0x00000000000479c3 */ /* 0x000ea20000008800 */
[----:B------:R-:W-:Y:S01]  /*3340*/  ELECT P0, URZ, PT ;  /* 0x0000000000ff782f */ /* 0x000fe20003800000 */
[----:B------:R-:W-:Y:S01]  /*3350*/  IMAD.MOV.U32 R0, RZ, RZ, 0x1 ;  /* 0x00000001ff007424 */ /* 0x000fe200078e00ff */
[----:B------:R-:W-:Y:S01]  /*3360*/  UIADD3 UR5, UPT, UPT, UR5, 0xb0, URZ ;  /* 0x000000b005057890 */ /* 0x000fe2000fffe0ff */
[----:B------:R-:W-:Y:S01]  /*3370*/  SHF.L.U32 R3, R11, 0x1f, RZ ;  /* 0x0000001f0b037819 */ /* 0x000fe200000006ff */
[----:B------:R-:W-:-:S03]  /*3380*/  UMOV UR6, 0x40 ;  /* 0x0000004000067882 */ /* 0x000fc60000000000 */
[----:B------:R-:W-:Y:S01]  /*3390*/  UVIRTCOUNT.DEALLOC.SMPOOL 0x80 ;  /* 0x000000800000784c */ /* 0x000fe20000000000 */
[----:B--2---:R-:W-:Y:S02]  /*33a0*/  ULEA UR4, UR4, UR6, 0x18 ;  /* 0x0000000604047291 */ /* 0x004fe4000f8ec0ff */
[----:B------:R-:W-:-:S07]  /*33b0*/  ULEA UR6, UR15, UR5, 0x3 ;  /* 0x000000050f067291 */ /* 0x000fce000f8e18ff */
[----:B------:R2:W-:Y:S02]  /*33c0*/  @P0 STS.U8 [UR4+0x1c], R0 ;  /* 0x00001c00ff000988 */ /* 0x0005e40008000004 */
[----:B------:R-:W4:Y:S02]  /*33d0*/  SYNCS.PHASECHK.TRANS64.TRYWAIT P0, [UR6], R3 ;  /* 0x00000003ff0075a7 */ /* 0x000f240008001106 */
[----:B--2-4-:R-:W-:Y:S05]  /*33e0*/  @!P0 BRA `(.L_x_58) ;  /* 0x0000007c000c8947 */ /* 0x014fea0003800000 */
.L_x_181:
[----:B-1----:R-:W-:-:S04]  /*33f0*/  UIADD3 UR7, UPT, UPT, UR15, 0x1, URZ ;  /* 0x000000010f077890 */ /* 0x002fc8000fffe0ff */
[----:B------:R-:W-:-:S04]  /*3400*/  UISETP.NE.AND UP0, UPT, UR7, 0x4, UPT ;  /* 0x000000040700788c */ /* 0x000fc8000bf05270 */
[----:B------:R-:W-:Y:S02]  /*3410*/  USEL UR8, URZ, 0x1, UP0 ;  /* 0x00000001ff087887 */ /* 0x000fe40008000000 */
[----:B------:R-:W-:-:S04]  /*3420*/  USEL UR7, UR7, URZ, UP0 ;  /* 0x000000ff07077287 */ /* 0x000fc80008000000 */
[----:B------:R-:W-:Y:S01]  /*3430*/  ULEA UR6, UR7, UR5, 0x3 ;  /* 0x0000000507067291 */ /* 0x000fe2000f8e18ff */
[----:B------:R-:W-:-:S04]  /*3440*/  LOP3.LUT R2, R11, UR8, RZ, 0x3c, !PT ;  /* 0x000000080b027c12 */ /* 0x000fc8000f8e3cff */
[----:B--2---:R-:W-:-:S04]  /*3450*/  SHF.L.U32 R3, R2, 0x1f, RZ ;  /* 0x0000001f02037819 */ /* 0x004fc800000006ff */
[----:B------:R-:W1:Y:S02]  /*3460*/  SYNCS.PHASECHK.TRANS64.TRYWAIT P0, [UR6], R3 ;  /* 0x00000003ff0075a7 */ /* 0x000e640008001106 */
[----:B-1----:R-:W-:Y:S05]  /*3470*/  @!P0 BRA `(.L_x_59) ;  /* 0x0000007c00008947 */ /* 0x002fea0003800000 */
.L_x_183:
[----:B------:R-:W-:-:S04]  /*3480*/  UIADD3 UR7, UPT, UPT, UR7, 0x1, URZ ;  /* 0x0000000107077890 */ /* 0x000fc8000fffe0ff */
[----:B------:R-:W-:-:S04]  /*3490*/  UISETP.NE.AND UP0, UPT, UR7, 0x4, UPT ;  /* 0x000000040700788c */ /* 0x000fc8000bf05270 */
[----:B------:R-:W-:Y:S02]  /*34a0*/  USEL UR8, URZ, 0x1, UP0 ;  /* 0x00000001ff087887 */ /* 0x000fe40008000000 */
[----:B------:R-:W-:-:S04]  /*34b0*/  USEL UR7, UR7, URZ, UP0 ;  /* 0x000000ff07077287 */ /* 0x000fc80008000000 */
[----:B------:R-:W-:Y:S01]  /*34c0*/  ULEA UR6, UR7, UR5, 0x3 ;  /* 0x0000000507067291 */ /* 0x000fe2000f8e18ff */
[----:B------:R-:W-:-:S04]  /*34d0*/  LOP3.LUT R2, R2, UR8, RZ, 0x3c, !PT ;  /* 0x0000000802027c12 */ /* 0x000fc8000f8e3cff */
[----:B-1----:R-:W-:-:S04]  /*34e0*/  SHF.L.U32 R3, R2, 0x1f, RZ ;  /* 0x0000001f02037819 */ /* 0x002fc800000006ff */
[----:B------:R-:W1:Y:S02]  /*34f0*/  SYNCS.PHASECHK.TRANS64.TRYWAIT P0, [UR6], R3 ;  /* 0x00000003ff0075a7 */ /* 0x000e640008001106 */
[----:B-1----:R-:W-:Y:S05]  /*3500*/  @!P0 BRA `(.L_x_60) ;  /* 0x0000007800f48947 */ /* 0x002fea0003800000 */
.L_x_185:
[----:B------:R-:W-:-:S04]  /*3510*/  UIADD3 UR7, UPT, UPT, UR7, 0x1, URZ ;  /* 0x0000000107077890 */ /* 0x000fc8000fffe0ff */
[----:B------:R-:W-:-:S04]  /*3520*/  UISETP.NE.AND UP0, UPT, UR7, 0x4, UPT ;  /* 0x000000040700788c */ /* 0x000fc8000bf05270 */
[----:B------:R-:W-:Y:S02]  /*3530*/  USEL UR6, URZ, 0x1, UP0 ;  /* 0x00000001ff067887 */ /* 0x000fe40008000000 */
[----:B------:R-:W-:-:S04]  /*3540*/  USEL UR7, UR7, URZ, UP0 ;  /* 0x000000ff07077287 */ /* 0x000fc80008000000 */
[----:B------:R-:W-:Y:S01]  /*3550*/  ULEA UR7, UR7, UR5, 0x3 ;  /* 0x0000000507077291 */ /* 0x000fe2000f8e18ff */
[----:B-1----:R-:W-:-:S04]  /*3560*/  LOP3.LUT R3, R2, UR6, RZ, 0x3c, !PT ;  /* 0x0000000602037c12 */ /* 0x002fc8000f8e3cff */
[----:B------:R-:W-:-:S04]  /*3570*/  SHF.L.U32 R3, R3, 0x1f, RZ ;  /* 0x0000001f03037819 */ /* 0x000fc800000006ff */
[----:B------:R-:W1:Y:S02]  /*3580*/  SYNCS.PHASECHK.TRANS64.TRYWAIT P0, [UR7], R3 ;  /* 0x00000003ff0075a7 */ /* 0x000e640008001107 */
[----:B-1----:R-:W-:Y:S05]  /*3590*/  @!P0 BRA `(.L_x_61) ;  /* 0x0000007800e88947 */ /* 0x002fea0003800000 */
.L_x_187:
[----:B------:R-:W-:Y:S01]  /*35a0*/  NOP ;  /* 0x0000000000007918 */ /* 0x000fe20000000000 */
[----:B-1----:R-:W1:Y:S01]  /*35b0*/  LDS R0, [UR4+0x14] ;  /* 0x00001404ff007984 */ /* 0x002e620008000800 */
[----:B------:R-:W-:Y:S01]  /*35c0*/  ULOP3.LUT UR6, UR16, 0xffff, URZ, 0xc0, !UPT ;  /* 0x0000ffff10067892 */ /* 0x000fe2000f8ec0ff */
[----:B------:R-:W-:Y:S01]  /*35d0*/  UMOV UR8, 0xffff ;  /* 0x0000ffff00087882 */ /* 0x000fe20000000000 */
[----:B------:R-:W-:Y:S02]  /*35e0*/  UMOV UR5, 0x1 ;  /* 0x0000000100057882 */ /* 0x000fe40000000000 */
[----:B------:R-:W-:-:S04]  /*35f0*/  USHF.R.U32.HI UR6, URZ, 0x5, UR6 ;  /* 0x00000005ff067899 */ /* 0x000fc80008011606 */
[----:B------:R-:W-:Y:S02]  /*3600*/  USHF.L.U32 UR8, UR8, UR6, URZ ;  /* 0x0000000608087299 */ /* 0x000fe400080006ff */
[----:B------:R-:W-:-:S04]  /*3610*/  USHF.L.U32 UR5, UR5, UR6, URZ ;  /* 0x0000000605057299 */ /* 0x000fc800080006ff */
[----:B-1----:R-:W-:-:S04]  /*3620*/  LOP3.LUT R0, R0, UR8, RZ, 0xc0, !PT ;  /* 0x0000000800007c12 */ /* 0x002fc8000f8ec0ff */
[----:B------:R-:W-:-:S13]  /*3630*/  ISETP.NE.AND P0, PT, R0, UR8, PT ;  /* 0x0000000800007c0c */ /* 0x000fda000bf05270 */
[----:B------:R-:W-:Y:S05]  /*3640*/  @P0 BRA `(.L_x_62) ;  /* 0x0000000000580947 */ /* 0x000fea0003800000 */
[----:B------:R-:W1:Y:S02]  /*3650*/  LDS R0, [UR4+0x18] ;  /* 0x00001804ff007984 */ /* 0x000e640008000800 */
[----:B-1----:R-:W-:-:S04]  /*3660*/  LOP3.LUT R0, R0, UR5, RZ, 0xc0, !PT ;  /* 0x0000000500007c12 */ /* 0x002fc8000f8ec0ff */
[----:B------:R-:W-:-:S13]  /*3670*/  ISETP.NE.AND P0, PT, R0, UR5, PT ;  /* 0x0000000500007c0c */ /* 0x000fda000bf05270 */
[----:B------:R-:W-:Y:S05]  /*3680*/  @P0 BRA `(.L_x_63) ;  /* 0x00000000003c0947 */ /* 0x000fea0003800000 */
[----:B------:R-:W1:Y:S01]  /*3690*/  S2R R2, SR_LANEID ;  /* 0x0000000000027919 */ /* 0x000e620000000000 */
[----:B------:R-:W-:Y:S01]  /*36a0*/  ULOP3.LUT UR8, URZ, UR8, URZ, 0x33, !UPT ;  /* 0x00000008ff087292 */ /* 0x000fe2000f8e33ff */
[----:B------:R-:W-:Y:S01]  /*36b0*/  LOP3.LUT R4, RZ, UR5, RZ, 0x33, !PT ;  /* 0x00000005ff047c12 */ /* 0x000fe2000f8e33ff */
[----:B------:R-:W-:Y:S02]  /*36c0*/  VOTEU.ANY UR7, UPT, PT ;  /* 0x0000000000077886 */ /* 0x000fe400038e0100 */
[----:B------:R-:W-:Y:S01]  /*36d0*/  UFLO.U32 UR7, UR7 ;  /* 0x00000007000772bd */ /* 0x000fe200080e0000 */
[----:B------:R-:W2:Y:S01]  /*36e0*/  REDUX UR5, R4 ;  /* 0x00000000040573c4 */ /* 0x000ea20000000000 */
[----:B------:R-:W-:-:S06]  /*36f0*/  IMAD.U32 R0, RZ, RZ, UR8 ;  /* 0x00000008ff007e24 */ /* 0x000fcc000f8e00ff */
[----:B------:R4:W-:Y:S01]  /*3700*/  UTCATOMSWS.AND URZ, UR8 ;  /* 0x0000000800ff79e3 */ /* 0x0009e20008000000 */
[----:B------:R-:W3:Y:S01]  /*3710*/  REDUX UR6, R0 ;  /* 0x00000000000673c4 */ /* 0x000ee20000000000 */
[----:B-1----:R-:W-:Y:S01]  /*3720*/  ISETP.EQ.U32.AND P0, PT, R2, UR7, PT ;  /* 0x0000000702007c0c */ /* 0x002fe2000bf02070 */
[----:B--2---:R-:W-:Y:S01]  /*3730*/  IMAD.U32 R2, RZ, RZ, UR5 ;  /* 0x00000005ff027e24 */ /* 0x004fe2000f8e00ff */
[----:B---3--:R-:W-:-:S11]  /*3740*/  MOV R3, UR6 ;  /* 0x0000000600037c02 */ /* 0x008fd60008000f00 */
[----:B------:R4:W-:Y:S04]  /*3750*/  @P0 ATOMS.AND RZ, [UR4+0x14], R3 ;  /* 0x00001403ffff098c */ /* 0x0009e8000a800004 */
[----:B------:R4:W-:Y:S01]  /*3760*/  @P0 ATOMS.AND RZ, [UR4+0x18], R2 ;  /* 0x00001802ffff098c */ /* 0x0009e2000a800004 */
[----:B------:R-:W-:Y:S05]  /*3770*/  BRA `(.L_x_64) ;  /* 0x0000000000147947 */ /* 0x000fea0003800000 */
.L_x_63:
[----:B------:R-:W-:Y:S02]  /*3780*/  MOV R2, 0x37a0 ;  /* 0x000037a000027802 */ /* 0x000fe40000000f00 */
[----:B---3-5:R-:W-:Y:S05]  /*3790*/  CALL.REL.NOINC `($__internal_0_$__cuda_sm10x_tcgen05_guardrail_trap_col_being_dealloced_not_returned_by_alloc) ;  /* 0x0000008000807944 */ /* 0x028fea0003c00000 */
[----:B------:R-:W-:Y:S05]  /*37a0*/  BRA `(.L_x_64) ;  /* 0x0000000000087947 */ /* 0x000fea0003800000 */
.L_x_62:
[----:B------:R-:W-:Y:S02]  /*37b0*/  MOV R2, 0x37d0 ;  /* 0x000037d000027802 */ /* 0x000fe40000000f00 */
[----:B---3-5:R-:W-:Y:S05]  /*37c0*/  CALL.REL.NOINC `($__internal_2_$__cuda_sm10x_tcgen05_guardrail_trap_unallocated_columns_being_dealloced) ;  /* 0x00000080008c7944 */ /* 0x028fea0003c00000 */
.L_x_64:
[----:B------:R-:W-:Y:S01]  /*37d0*/  NOP ;  /* 0x0000000000007918 */ /* 0x000fe20000000000 */
[----:B----4-:R-:W-:Y:S05]  /*37e0*/  EXIT ;  /* 0x000000000000794d */ /* 0x010fea0003800000 */
.L_x_46:
[----:B------:R-:W-:-:S09]  /*37f0*/  UISETP.NE.OR UP2, UPT, UR8, 0x3, !UP2 ;  /* 0x000000030800788c */ /* 0x000fd2000d745670 */
[----:B------:R-:W-:Y:S05]  /*3800*/  BRA.U UP2, `(.L_x_65) ;  /* 0x0000001502907547 */ /* 0x000fea000b800000 */
[----:B------:R-:W1:Y:S01]  /*3810*/  LDC R0, c[0x0][0xb30] ;  /* 0x0002cc00ff007b82 */ /* 0x000e620000000800 */
[----:B------:R-:W2:Y:S01]  /*3820*/  LDCU.64 UR8, c[0x0][0x888] ;  /* 0x00011100ff0877ac */ /* 0x000ea20008000a00 */
[----:B------:R-:W-:Y:S02]  /*3830*/  HFMA2 R25, -RZ, RZ, 0, 0 ;  /* 0x00000000ff197431 */ /* 0x000fe400000001ff */
[----:B------:R-:W-:Y:S01]  /*3840*/  IMAD.MOV.U32 R27, RZ, RZ, RZ ;  /* 0x000000ffff1b7224 */ /* 0x000fe200078e00ff */
[----:B------:R-:W4:Y:S01]  /*3850*/  LDCU.64 UR4, c[0x0][0x890] ;  /* 0x00011200ff0477ac */ /* 0x000f220008000a00 */
[----:B------:R-:W-:Y:S02]  /*3860*/  IMAD.MOV.U32 R23, RZ, RZ, 0x2000 ;  /* 0x00002000ff177424 */ /* 0x000fe400078e00ff */
[----:B------:R-:W3:Y:S01]  /*3870*/  LDC R19, c[0x0][0x370] ;  /* 0x0000dc00ff137b82 */ /* 0x000ee20000000800 */
[----:B------:R-:W-:Y:S01]  /*3880*/  UMOV UR7, 0x400 ;  /* 0x0000040000077882 */ /* 0x000fe20000000000 */
[----:B------:R-:W-:-:S02]  /*3890*/  UPLOP3.LUT UP1, UPT, UPT, UPT, UPT, 0x40, 0x4 ;  /* 0x000000000004789c */ /* 0x000fc40003f2e870 */
[----:B------:R-:W-:-:S04]  /*38a0*/  ULEA UR7, UR37, UR7, 0x18 ;  /* 0x0000000725077291 */ /* 0x000fc8000f8ec0ff */
[----:B------:R-:W3:Y:S01]  /*38b0*/  LDC R2, c[0x0][0xb0c] ;  /* 0x0002c300ff027b82 */ /* 0x000ee20000000800 */
[----:B------:R-:W-:Y:S02]  /*38c0*/  UIADD3 UR41, UPT, UPT, UR7, 0x20, URZ ;  /* 0x0000002007297890 */ /* 0x000fe4000fffe0ff */
[----:B--2---:R-:W-:Y:S02]  /*38d0*/  UISETP.NE.U32.AND UP2, UPT, UR8, URZ, UPT ;  /* 0x000000ff0800728c */ /* 0x004fe4000bf45070 */
[----:B------:R-:W-:Y:S02]  /*38e0*/  UIADD3 UR33, UPT, UPT, UR7, 0x28, URZ ;  /* 0x0000002807217890 */ /* 0x000fe4000fffe0ff */
[----:B----4-:R-:W-:Y:S01]  /*38f0*/  UISETP.NE.U32.AND UP3, UPT, UR4, URZ, UPT ;  /* 0x000000ff0400728c */ /* 0x010fe2000bf65070 */
[----:B------:R-:W2:Y:S01]  /*3900*/  LDC R18, c[0x0][0xb20] ;  /* 0x0002c800ff127b82 */ /* 0x000ea20000000800 */
[----:B-1----:R-:W-:Y:S01]  /*3910*/  ISETP.NE.AND P1, PT, R0, 0x1, PT ;  /* 0x000000010000780c */ /* 0x002fe20003f25270 */
[----:B------:R-:W-:-:S02]  /*3920*/  UISETP.NE.AND.EX UP2, UPT, UR9, URZ, UPT, UP2 ;  /* 0x000000ff0900728c */ /* 0x000fc4000bf45320 */
[----:B------:R-:W-:Y:S02]  /*3930*/  UIADD3 UR25, UPT, UPT, UR7, 0x30, URZ ;  /* 0x0000003007197890 */ /* 0x000fe4000fffe0ff */
[----:B------:R-:W-:Y:S02]  /*3940*/  UIADD3 UR17, UPT, UPT, UR7, 0x38, URZ ;  /* 0x0000003807117890 */ /* 0x000fe4000fffe0ff */
[----:B-----5:R-:W1:Y:S01]  /*3950*/  LDC.64 R32, c[0x0][0x348] ;  /* 0x0000d200ff207b82 */ /* 0x020e620000000a00 */
[----:B------:R-:W-:-:S07]  /*3960*/  UISETP.NE.AND.EX UP3, UPT, UR5, URZ, UPT, UP3 ;  /* 0x000000ff0500728c */ /* 0x000fce000bf65330 */
[----:B------:R-:W4:Y:S08]  /*3970*/  LDC.64 R16, c[0x0][0xb10] ;  /* 0x0002c400ff107b82 */ /* 0x000f300000000a00 */
[----:B------:R-:W1:Y:S08]  /*3980*/  LDC.64 R6, c[0x0][0xb18] ;  /* 0x0002c600ff067b82 */ /* 0x000e700000000a00 */
[----:B------:R-:W1:Y:S08]  /*3990*/  LDC.64 R4, c[0x0][0xb28] ;  /* 0x0002ca00ff047b82 */ /* 0x000e700000000a00 */
[----:B--23--:R-:W1:Y:S02]  /*39a0*/  LDC R22, c[0x0][0x374] ;  /* 0x0000dd00ff167b82 */ /* 0x00ce640000000800 */
.L_x_80:
[----:B------:R-:W-:Y:S02]  /*39b0*/  LEA R0, R27, UR7, 0x3 ;  /* 0x000000071b007c11 */ /* 0x000fe4000f8e18ff */
[----:B------:R-:W-:Y:S02]  /*39c0*/  SHF.L.U32 R3, R25, 0x1f, RZ ;  /* 0x0000001f19037819 */ /* 0x000fe400000006ff */
[----:B------:R-:W-:Y:S02]  /*39d0*/  LEA R28, R27, UR7, 0x4 ;  /* 0x000000071b1c7c11 */ /* 0x000fe4000f8e20ff */
[----:B--2---:R-:W2:Y:S02]  /*39e0*/  SYNCS.PHASECHK.TRANS64.TRYWAIT P0, [R0+URZ+0x70], R3 ;  /* 0x00007003000075a7 */ /* 0x004ea400080011ff */
[----:B--2---:R-:W-:Y:S05]  /*39f0*/  @!P0 BRA `(.L_x_66) ;  /* 0x0000007400e88947 */ /* 0x004fea0003800000 */
.L_x_188:
[----:B------:R-:W-:Y:S01]  /*3a00*/  ISETP.GE.AND P0, PT, R26, 0x1, PT ;  /* 0x000000011a00780c */ /* 0x000fe20003f06270 */
[----:B------:R-:W3:Y:S01]  /*3a10*/  LDS.128 R28, [R28+0x100] ;  /* 0x000100001c1c7984 */ /* 0x000ee20000000c00 */
[----:B--2---:R-:W-:Y:S01]  /*3a20*/  VIADD R0, R0, 0x80 ;  /* 0x0000008000007836 */ /* 0x004fe20000000000 */
[----:B------:R-:W-:Y:S01]  /*3a30*/  @!PT LDS RZ, [RZ] ;  /* 0x00000000fffff984 */ /* 0x000fe20000000800 */
[----:B------:R-:W-:Y:S01]  /*3a40*/  @!PT LDS RZ, [RZ] ;  /* 0x00000000fffff984 */ /* 0x000fe20000000800 */
[----:B------:R-:W-:Y:S01]  /*3a50*/  @!PT LDS RZ, [RZ] ;  /* 0x00000000fffff984 */ /* 0x000fe20000000800 */
[----:B------:R-:W-:Y:S01]  /*3a60*/  @!PT LDS RZ, [RZ] ;  /* 0x00000000fffff984 */ /* 0x000fe20000000800 */
[----:B------:R2:W-:Y:S06]  /*3a70*/  MEMBAR.ALL.CTA ;  /* 0x0000000000007992 */ /* 0x0005ec0000008000 */
[----:B--2---:R-:W2:Y:S01]  /*3a80*/  FENCE.VIEW.ASYNC.S ;  /* 0x00000000000073c6 */ /* 0x004ea20000000000 */
[----:B------:R-:W-:Y:S04]  /*3a90*/  PRMT R0, RZ, 0x654, R0 ;  /* 0x00000654ff007816 */ /* 0x000fe80000000000 */
[----:B--2---:R2:W-:Y:S01]  /*3aa0*/  SYNCS.ARRIVE.TRANS64.RED.A1T0 RZ, [R0+URZ], RZ ;  /* 0x000000ff00ff79a7 */ /* 0x0045e200081004ff */
[----:B---3--:R-:W-:Y:S11]  /*3ab0*/  LOP3.LUT P3, RZ, R30, 0x1, RZ, 0xc0, !PT ;  /* 0x000000011eff7812 */ /* 0x008ff6000786c0ff */
[----:B------:R-:W-:Y:S02]  /*3ac0*/  @!UPT UIADD3 URZ, UPT, UPT, URZ, URZ, URZ ;  /* 0x000000fffffff290 */ /* 0x000fe4000fffe0ff */
[----:B------:R-:W-:Y:S02]  /*3ad0*/  @P3 MOV R13, R28 ;  /* 0x0000001c000d3202 */ /* 0x000fe40000000f00 */
[----:B------:R-:W-:Y:S01]  /*3ae0*/  @P3 LOP3.LUT R8, R29, 0xffff, RZ, 0xc0, !PT ;  /* 0x0000ffff1d083812 */ /* 0x000fe200078ec0ff */
[----:B--2---:R-:W-:Y:S06]  /*3af0*/  @!P0 BRA `(.L_x_67) ;  /* 0x0000000000a48947 */ /* 0x004fec0003800000 */
[----:B-1----:R-:W-:Y:S01]  /*3b00*/  IMAD.HI.U32 R37, R22, R7, RZ ;  /* 0x0000000716257227 */ /* 0x002fe200078e00ff */
[----:B------:R-:W-:Y:S02]  /*3b10*/  ISETP.NE.AND P0, PT, R6, 0x1, PT ;  /* 0x000000010600780c */ /* 0x000fe40003f05270 */
[----:B------:R-:W-:Y:S01]  /*3b20*/  ISETP.NE.AND P2, PT, R26, 0x1, PT ;  /* 0x000000011a00780c */ /* 0x000fe20003f45270 */
[----:B----4-:R-:W-:Y:S01]  /*3b30*/  IMAD.HI.U32 R34, R19, R16, RZ ;  /* 0x0000001013227227 */ /* 0x010fe200078e00ff */
[----:B------:R-:W-:Y:S02]  /*3b40*/  SHF.R.U32.HI R37, RZ, R18, R37 ;  /* 0x00000012ff257219 */ /* 0x000fe40000011625 */
[----:B------:R-:W-:Y:S01]  /*3b50*/  ISETP.NE.AND P4, PT, R2, 0x1, PT ;  /* 0x000000010200780c */ /* 0x000fe20003f85270 */
[----:B------:R-:W-:Y:S01]  /*3b60*/  IMAD.HI.U32 R36, R13, R16, RZ ;  /* 0x000000100d247227 */ /* 0x000fe200078e00ff */
[----:B------:R-:W-:Y:S02]  /*3b70*/  SHF.R.U32.HI R34, RZ, R17, R34 ;  /* 0x00000011ff227219 */ /* 0x000fe40000011622 */
[----:B------:R-:W-:Y:S01]  /*3b80*/  SEL R3, R22, R37, !P0 ;  /* 0x0000002516037207 */ /* 0x000fe20004000000 */
[C---:B------:R-:W-:Y:S01]  /*3b90*/  IMAD.HI.U32 R37, R8.reuse, R7, RZ ;  /* 0x0000000708257227 */ /* 0x040fe200078e00ff */
[----:B------:R-:W-:Y:S02]  /*3ba0*/  SEL R11, R19, R34, !P4 ;  /* 0x00000022130b7207 */ /* 0x000fe40006000000 */
[----:B------:R-:W-:Y:S01]  /*3bb0*/  SHF.R.U32.HI R36, RZ, R17, R36 ;  /* 0x00000011ff247219 */ /* 0x000fe20000011624 */
[----:B------:R-:W-:Y:S01]  /*3bc0*/  IMAD.HI.U32 R38, R3, R4, RZ ;  /* 0x0000000403267227 */ /* 0x000fe200078e00ff */
[----:B------:R-:W-:Y:S03]  /*3bd0*/  SHF.R.U32.HI R37, RZ, R18, R37 ;  /* 0x00000012ff257219 */ /* 0x000fe60000011625 */
[----:B------:R-:W-:Y:S01]  /*3be0*/  IMAD.HI.U32 R34, R11, R4, RZ ;  /* 0x000000040b227227 */ /* 0x000fe200078e00ff */
[----:B------:R-:W-:Y:S02]  /*3bf0*/  @P2 SHF.R.U32.HI R3, RZ, R5, R38 ;  /* 0x00000005ff032219 */ /* 0x000fe40000011626 */
[----:B------:R-:W-:Y:S02]  /*3c00*/  SEL R9, R8, R37, !P0 ;  /* 0x0000002508097207 */ /* 0x000fe40004000000 */
[----:B------:R-:W-:Y:S01]  /*3c10*/  @P2 SHF.R.U32.HI R11, RZ, R5, R34 ;  /* 0x00000005ff0b2219 */ /* 0x000fe20000011622 */
[C---:B------:R-:W-:Y:S01]  /*3c20*/  IMAD R10, R26.reuse, R3, RZ ;  /* 0x000000031a0a7224 */ /* 0x040fe200078e02ff */
[----:B------:R-:W-:Y:S01]  /*3c30*/  SEL R3, R13, R36, !P4 ;  /* 0x000000240d037207 */ /* 0x000fe20006000000 */
[C---:B------:R-:W-:Y:S03]  /*3c40*/  IMAD.HI.U32 R14, R9.reuse, R4, RZ ;  /* 0x00000004090e7227 */ /* 0x040fe600078e00ff */
[----:B------:R-:W-:Y:S01]  /*3c50*/  ISETP.GE.AND P0, PT, R9, R10, PT ;  /* 0x0000000a0900720c */ /* 0x000fe20003f06270 */
[C---:B------:R-:W-:Y:S01]  /*3c60*/  IMAD R12, R26.reuse, R11, RZ ;  /* 0x0000000b1a0c7224 */ /* 0x040fe200078e02ff */
[-C--:B------:R-:W-:Y:S04]  /*3c70*/  SHF.R.U32.HI R14, RZ, R5.reuse, R14 ;  /* 0x00000005ff0e7219 */ /* 0x080fe8000001160e */
[----:B------:R-:W-:Y:S02]  /*3c80*/  ISETP.GE.OR P0, PT, R3, R12, P0 ;  /* 0x0000000c0300720c */ /* 0x000fe40000706670 */
[----:B------:R-:W-:Y:S05]  /*3c90*/  SEL R15, R9, R14, !P2 ;  /* 0x0000000e090f7207 */ /* 0x000fea0005000000 */
[----:B------:R-:W-:Y:S04]  /*3ca0*/  IMAD.MOV R14, RZ, RZ, -R15 ;  /* 0x000000ffff0e7224 */ /* 0x000fe800078e0a0f */
[----:B------:R-:W-:Y:S02]  /*3cb0*/  IMAD R14, R26, R14, R9 ;  /* 0x0000000e1a0e7224 */ /* 0x000fe400078e0209 */
[C---:B------:R-:W-:Y:S05]  /*3cc0*/  @!P0 IMAD.HI.U32 R10, R3.reuse, R4, RZ ;  /* 0x00000004030a8227 */ /* 0x040fea00078e00ff */
[----:B------:R-:W-:Y:S04]  /*3cd0*/  @!P0 SHF.R.U32.HI R10, RZ, R5, R10 ;  /* 0x00000005ff0a8219 */ /* 0x000fe8000001160a */
[----:B------:R-:W-:Y:S01]  /*3ce0*/  @!P0 SEL R0, R3, R10, !P2 ;  /* 0x0000000a03008207 */ /* 0x000fe20005000000 */
[----:B------:R-:W-:Y:S03]  /*3cf0*/  IMAD.MOV R10, RZ, RZ, -R3 ;  /* 0x000000ffff0a7224 */ /* 0x000fe600078e0a03 */
[----:B------:R-:W-:Y:S01]  /*3d00*/  @!P0 IADD3 R15, PT, PT, R15, -R0, RZ ;  /* 0x800000000f0f8210 */ /* 0x000fe20007ffe0ff */
[----:B------:R-:W-:Y:S01]  /*3d10*/  @!P0 IMAD R0, R11, R14, R0 ;  /* 0x0000000e0b008224 */ /* 0x000fe200078e0200 */
[----:B------:R-:W-:Y:S01]  /*3d20*/  IADD3 R11, PT, PT, -R9, RZ, RZ ;  /* 0x000000ff090b7210 */ /* 0x000fe20007ffe1ff */
[----:B------:R-:W-:Y:S02]  /*3d30*/  IMAD R13, R2, R10, R13 ;  /* 0x0000000a020d7224 */ /* 0x000fe400078e020d */
[----:B------:R-:W-:Y:S02]  /*3d40*/  @!P0 IMAD R9, R15, R26, R3 ;  /* 0x0000001a0f098224 */ /* 0x000fe400078e0203 */
[----:B------:R-:W-:Y:S02]  /*3d50*/  @!P0 IMAD.MOV.U32 R3, RZ, RZ, R0 ;  /* 0x000000ffff038224 */ /* 0x000fe400078e0000 */
[----:B------:R-:W-:Y:S02]  /*3d60*/  IMAD R8, R6, R11, R8 ;  /* 0x0000000b06087224 */ /* 0x000fe400078e0208 */
[----:B------:R-:W-:Y:S02]  /*3d70*/  IMAD R13, R3, R2, R13 ;  /* 0x00000002030d7224 */ /* 0x000fe400078e020d */
[----:B------:R-:W-:Y:S02]  /*3d80*/  IMAD R8, R9, R6, R8 ;  /* 0x0000000609087224 */ /* 0x000fe400078e0208 */
.L_x_67:
[----:B------:R-:W-:Y:S05]  /*3d90*/  BRA.U UP1, `(.L_x_68) ;  /* 0x0000000101107547 */ /* 0x000fea000b800000 */
[----:B------:R-:W-:Y:S04]  /*3da0*/  MOV R0, UR6 ;  /* 0x0000000600007c02 */ /* 0x000fe80008000f00 */
[----:B------:R-:W-:Y:S04]  /*3db0*/  SHF.L.U32 R3, R0, 0x1f, RZ ;  /* 0x0000001f00037819 */ /* 0x000fe800000006ff */
[----:B------:R-:W2:Y:S02]  /*3dc0*/  SYNCS.PHASECHK.TRANS64.TRYWAIT P0, [UR7+0x68], R3 ;  /* 0x00006803ff0075a7 */ /* 0x000ea40008001107 */
[----:B--2---:R-:W-:Y:S05]  /*3dd0*/  @!P0 BRA `(.L_x_69) ;  /* 0x0000007400048947 */ /* 0x004fea0003800000 */
.L_x_68:
[----:B------:R-:W-:Y:S01]  /*3de0*/  R2UR UR43, R21 ;  /* 0x00000000152b72ca */ /* 0x000fe200000e0000 */
[----:B------:R-:W-:Y:S01]  /*3df0*/  IMAD.MOV.U32 R12, RZ, RZ, 0x1 ;  /* 0x00000001ff0c7424 */ /* 0x000fe200078e00ff */
[----:B------:R-:W-:Y:S02]  /*3e00*/  R2UR UR42, R20 ;  /* 0x00000000142a72ca */ /* 0x000fe400000e0000 */
[----:B------:R-:W-:Y:S02]  /*3e10*/  ISETP.NE.U32.AND P2, PT, RZ, UR4, PT ;  /* 0x00000004ff007c0c */ /* 0x000fe4000bf45070 */
[----:B------:R-:W-:Y:S02]  /*3e20*/  SHF.L.U32 R12, R12, 0x1f, RZ ;  /* 0x0000001f0c0c7819 */ /* 0x000fe400000006ff */
[----:B------:R-:W-:Y:S05]  /*3e30*/  ISETP.NE.AND.EX P2, PT, RZ, UR5, PT, P2 ;  /* 0x00000005ff007c0c */ /* 0x000fea000bf45320 */
[----:B------:R-:W-:Y:S02]  /*3e40*/  USHF.L.U32 UR43, UR43, 0x7, URZ ;  /* 0x000000072b2b7899 */ /* 0x000fe400080006ff */
[----:B------:R-:W-:Y:S01]  /*3e50*/  USHF.L.U32 UR42, UR42, 0x7, URZ ;  /* 0x000000072a2a7899 */ /* 0x000fe200080006ff */
[----:B------:R-:W-:Y:S11]  /*3e60*/  BRA.U !UP3, `(.L_x_70) ;  /* 0x000000010b347547 */ /* 0x000ff6000b800000 */
[----:B------:R-:W-:Y:S01]  /*3e70*/  UPLOP3.LUT UP0, UPT, UPT, UPT, UP2, 0x80, 0x8 ;  /* 0x000000000008789c */ /* 0x000fe20003f0f020 */
[----:B--2---:R-:W-:Y:S02]  /*3e80*/  HFMA2 R0, -RZ, RZ, 0, 5.9604644775390625e-08 ;  /* 0x00000001ff007431 */ /* 0x004fe400000001ff */
[----:B------:R-:W-:Y:S03]  /*3e90*/  IMAD.MOV.U32 R67, RZ, RZ, 0x1 ;  /* 0x00000001ff437424 */ /* 0x000fe600078e00ff */
[----:B------:R-:W-:Y:S05]  /*3ea0*/  PLOP3.LUT P0, PT, PT, PT, UP0, 0x80, 0x8 ;  /* 0x000000000008781c */ /* 0x000fea0003f0f008 */
[----:B------:R-:W2:Y:S01]  /*3eb0*/  @UP0 LDCU.64 UR10, c[0x0][0x888] ;  /* 0x00011100ff0a07ac */ /* 0x000ea20008000a00 */
[----:B------:R-:W-:Y:S07]  /*3ec0*/  @UP0 UIMAD UR8, UR36, UR4, URZ ;  /* 0x00000004240802a4 */ /* 0x000fee000f8e02ff */
[----:B------:R-:W-:Y:S01]  /*3ed0*/  @!P0 PRMT R67, R0, 0x7610, R67 ;  /* 0x0000761000438816 */ /* 0x000fe20000000043 */
[----:B--2---:R-:W-:Y:S03]  /*3ee0*/  @UP0 UIMAD.WIDE UR10, UR8, 0x4, UR10 ;  /* 0x00000004080a08a5 */ /* 0x004fe6000f8e020a */
[----:B------:R-:W2:Y:S03]  /*3ef0*/  @!UP0 LDCU UR8, c[0x0][0x880] ;  /* 0x00011000ff0887ac */ /* 0x000ea60008000800 */
[----:B------:R-:W-:Y:S01]  /*3f00*/  IMAD.U32 R10, RZ, RZ, UR10 ;  /* 0x0000000aff0a7e24 */ /* 0x000fe2000f8e00ff */
[----:B------:R-:W-:Y:S05]  /*3f10*/  MOV R11, UR11 ;  /* 0x0000000b000b7c02 */ /* 0x000fea0008000f00 */
[----:B------:R3:W5:Y:S02]  /*3f20*/  @P0 LDG.E R35, desc[UR46][R10.64] ;  /* 0x0000002e0a230981 */ /* 0x000764000c1e1900 */
[----:B--23--:R-:W-:Y:S07]  /*3f30*/  @!P0 IMAD.U32 R35, RZ, RZ, UR8 ;  /* 0x00000008ff238e24 */ /* 0x00cfee000f8e00ff */
.L_x_70:
[----:B-----5:R-:W-:Y:S01]  /*3f40*/  @!P2 FSETP.EQ.AND P0, PT, R35, RZ, PT ;  /* 0x000000ff2300a20b */ /* 0x020fe20003f02000 */
[----:B------:R-:W-:Y:S01]  /*3f50*/  @!UPT UIADD3 URZ, UPT, UPT, URZ, URZ, URZ ;  /* 0x000000fffffff290 */ /* 0x000fe2000fffe0ff */
[----:B------:R-:W-:Y:S11]  /*3f60*/  @!P2 BRA `(.L_x_71) ;  /* 0x000000000014a947 */ /* 0x000ff60003800000 */
[----:B------:R-:W-:Y:S02]  /*3f70*/  LOP3.LUT P2, RZ, R67, 0xff, RZ, 0xc0, !PT ;  /* 0x000000ff43ff7812 */ /* 0x000fe4000784c0ff */
[----:B------:R-:W-:Y:S04]  /*3f80*/  PLOP3.LUT P0, PT, PT, PT, UP0, 0x80, 0x8 ;  /* 0x000000000008781c */ /* 0x000fe80003f0f008 */
[----:B------:R-:W-:Y:S07]  /*3f90*/  PLOP3.LUT P0, PT, P0, PT, PT, 0x8, 0x80 ;  /* 0x000000000080781c */ /* 0x000fee000070e170 */
[----:B------:R-:W-:Y:S11]  /*3fa0*/  @P2 FSETP.EQ.AND P0, PT, R35, RZ, PT ;  /* 0x000000ff2300220b */ /* 0x000ff60003f02000 */
[----:B------:R-:W-:Y:S02]  /*3fb0*/  @!UPT UIADD3 URZ, UPT, UPT, URZ, URZ, URZ ;  /* 0x000000fffffff290 */ /* 0x000fe4000fffe0ff */
.L_x_71:
[----:B------:R-:W3:Y:S01]  /*3fc0*/  SYNCS.PHASECHK.TRANS64.TRYWAIT P2, [UR7+0x40], R12 ;  /* 0x0000400cff0075a7 */ /* 0x000ee20008041107 */
[----:B------:R-:W-:Y:S04]  /*3fd0*/  ELECT P4, URZ, PT ;  /* 0x0000000000ff782f */ /* 0x000fe80003880000 */
[----:B------:R-:W-:Y:S11]  /*3fe0*/  PLOP3.LUT P4, PT, P0, P4, PT, 0xf2, 0x2f ;  /* 0x00000000002f781c */ /* 0x000ff60000789e72 */
[----:B------:R-:W-:Y:S02]  /*3ff0*/  @!UPT UIADD3 URZ, UPT, UPT, URZ, URZ, URZ ;  /* 0x000000fffffff290 */ /* 0x000fe4000fffe0ff */
[----:B-1----:R-:W-:Y:S05]  /*4000*/  @!P4 IADD3 R9, P0, PT, R32, 0x580, RZ ;  /* 0x000005802009c810 */ /* 0x002fea0007f1e0ff */
[----:B--2---:R-:W-:Y:S01]  /*4010*/  @!P4 IMAD.X R0, RZ, RZ, R33, P0 ;  /* 0x000000ffff00c224 */ /* 0x004fe200000e0621 */
[----:B---3--:R-:W-:Y:S07]  /*4020*/  @!P2 BRA `(.L_x_72) ;  /* 0x000000700088a947 */ /* 0x008fee0003800000 */
.L_x_191:
[----:B------:R-:W-:Y:S01]  /*4030*/  @!P4 R2UR UR9, R9 ;  /* 0x000000000909c2ca */ /* 0x000fe200000e0000 */
[----:B------:R-:W-:Y:S01]  /*4040*/  VOTEU.ALL UP1, P4 ;  /* 0x0000000000ff7886 */ /* 0x000fe20002020000 */
[----:B------:R-:W-:Y:S01]  /*4050*/  @!P4 R2UR UR8, R0 ;  /* 0x000000000008c2ca */ /* 0x000fe200000e0000 */
[----:B------:R-:W-:Y:S01]  /*4060*/  @!P4 IMAD.MOV.U32 R0, RZ, RZ, 0x2000 ;  /* 0x00002000ff00c424 */ /* 0x000fe200078e00ff */
[----:B------:R-:W-:Y:S01]  /*4070*/  UMOV UR44, UR36 ;  /* 0x00000024002c7c82 */ /* 0x000fe20008000000 */
[----:B------:R-:W-:Y:S01]  /*4080*/  UPRMT UR21, UR37, 0x654, UR41 ;  /* 0x0000065425157896 */ /* 0x000fe20008000029 */
[----:B------:R-:W-:Y:S01]  /*4090*/  @!P4 IADD3 R9, P0, PT, R32, 0x580, RZ ;  /* 0x000005802009c810 */ /* 0x000fe20007f1e0ff */
[----:B------:R-:W-:Y:S01]  /*40a0*/  @!UP1 UIADD3 UR40, UPT, UPT, UR7, 0x200, URZ ;  /* 0x0000020007289890 */ /* 0x000fe2000fffe0ff */
[----:B------:R-:W-:Y:S05]  /*40b0*/  VOTEU.ALL UP1, P4 ;  /* 0x0000000000ff7886 */ /* 0x000fea0002020000 */
[----:B------:R-:W-:Y:S01]  /*40c0*/  IMAD.U32 R10, RZ, RZ, UR9 ;  /* 0x00000009ff0a7e24 */ /* 0x000fe2000f8e00ff */
[----:B------:R-:W-:Y:S01]  /*40d0*/  UMOV UR9, 0x10000000 ;  /* 0x1000000000097882 */ /* 0x000fe20000000000 */
[----:B------:R-:W-:Y:S01]  /*40e0*/  IMAD.U32 R11, RZ, RZ, UR8 ;  /* 0x00000008ff0b7e24 */ /* 0x000fe2000f8e00ff */
[----:B------:R-:W-:Y:S02]  /*40f0*/  UMOV UR8, 0x0 ;  /* 0x0000000000087882 */ /* 0x000fe40000000000 */
[----:B------:R-:W-:Y:S02]  /*4100*/  @!P4 R2UR UR10, R10 ;  /* 0x000000000a0ac2ca */ /* 0x000fe400000e0000 */
[----:B------:R-:W-:Y:S11]  /*4110*/  @!P4 R2UR UR11, R11 ;  /* 0x000000000b0bc2ca */ /* 0x000ff600000e0000 */
[----:B------:R-:W-:Y:S02]  /*4120*/  @!UPT UIADD3 URZ, UPT, UPT, URZ, URZ, URZ ;  /* 0x000000fffffff290 */ /* 0x000fe4000fffe0ff */
[----:B------:R2:W-:Y:S01]  /*4130*/  @!UP1 UTMALDG.3D [UR40], [UR10], desc[UR8] ;  /* 0x000008280a0095b4 */ /* 0x0005e20008011000 */
[----:B------:R3:W-:Y:S01]  /*4140*/  @!P4 SYNCS.ARRIVE.TRANS64.RED.A0TR RZ, [UR7+0x20], R0 ;  /* 0x00002000ffffc9a7 */ /* 0x0007e20008300407 */
[----:B------:R-:W-:Y:S01]  /*4150*/  SYNCS.ARRIVE.TRANS64.RED.A1T0 RZ, [UR21], RZ ;  /* 0x000000ffffff79a7 */ /* 0x000fe20008100415 */
[----:B---3--:R-:W-:Y:S01]  /*4160*/  @!P4 IMAD.X R0, RZ, RZ, R33, P0 ;  /* 0x000000ffff00c224 */ /* 0x008fe200000e0621 */
[----:B------:R-:W3:Y:S02]  /*4170*/  SYNCS.PHASECHK.TRANS64.TRYWAIT P2, [UR7+0x48], R12 ;  /* 0x0000480cff0075a7 */ /* 0x000ee40008041107 */
[----:B--23--:R-:W-:Y:S05]  /*4180*/  @!P2 BRA `(.L_x_73) ;  /* 0x000000700048a947 */ /* 0x00cfea0003800000 */
.L_x_193:
[----:B------:R-:W-:Y:S01]  /*4190*/  @!P4 R2UR UR9, R9 ;  /* 0x000000000909c2ca */ /* 0x000fe200000e0000 */
[----:B------:R-:W-:Y:S01]  /*41a0*/  VOTEU.ALL UP1, P4 ;  /* 0x0000000000ff7886 */ /* 0x000fe20002020000 */
[----:B------:R-:W-:Y:S01]  /*41b0*/  @!P4 R2UR UR8, R0 ;  /* 0x000000000008c2ca */ /* 0x000fe200000e0000 */
[----:B------:R-:W-:Y:S01]  /*41c0*/  @!P4 IMAD.MOV.U32 R0, RZ, RZ, 0x2000 ;  /* 0x00002000ff00c424 */ /* 0x000fe200078e00ff */
[----:B------:R-:W-:Y:S01]  /*41d0*/  UMOV UR35, UR43 ;  /* 0x0000002b00237c82 */ /* 0x000fe20008000000 */
[----:B------:R-:W-:Y:S01]  /*41e0*/  UPRMT UR15, UR37, 0x654, UR33 ;  /* 0x00000654250f7896 */ /* 0x000fe20008000021 */
[----:B------:R-:W-:Y:S01]  /*41f0*/  @!P4 IADD3 R9, P0, PT, R32, 0x580, RZ ;  /* 0x000005802009c810 */ /* 0x000fe20007f1e0ff */
[----:B------:R-:W-:Y:S02]  /*4200*/  @!UP1 UIADD3 UR34, UPT, UPT, UR42, 0x10, URZ ;  /* 0x000000102a229890 */ /* 0x000fe4000fffe0ff */
[----:B------:R-:W-:Y:S01]  /*4210*/  @!UP1 UIADD3 UR32, UPT, UPT, UR7, 0x2200, URZ ;  /* 0x0000220007209890 */ /* 0x000fe2000fffe0ff */
[----:B------:R-:W-:Y:S03]  /*4220*/  VOTEU.ALL UP1, P4 ;  /* 0x0000000000ff7886 */ /* 0x000fe60002020000 */
        /* <DEDUP_REMOVED lines=13> */
.L_x_195:
[----:B------:R-:W-:Y:S01]  /*4300*/  @!P4 R2UR UR9, R9 ;  /* 0x000000000909c2ca */ /* 0x000fe200000e0000 */
[----:B------:R-:W-:Y:S01]  /*4310*/  VOTEU.ALL UP1, P4 ;  /* 0x0000000000ff7886 */ /* 0x000fe20002020000 */
[----:B------:R-:W-:Y:S01]  /*4320*/  @!P4 R2UR UR8, R0 ;  /* 0x000000000008c2ca */ /* 0x000fe200000e0000 */
[----:B------:R-:W-:Y:S01]  /*4330*/  @!P4 IMAD.MOV.U32 R0, RZ, RZ, 0x2000 ;  /* 0x00002000ff00c424 */ /* 0x000fe200078e00ff */
[----:B------:R-:W-:Y:S01]  /*4340*/  UMOV UR27, UR43 ;  /* 0x0000002b001b7c82 */ /* 0x000fe20008000000 */
[----:B------:R-:W-:Y:S01]  /*4350*/  UMOV UR28, UR36 ;  /* 0x00000024001c7c82 */ /* 0x000fe20008000000 */
[----:B------:R-:W-:Y:S01]  /*4360*/  @!UP1 UIADD3 UR26, UPT, UPT, UR42, 0x20, URZ ;  /* 0x000000202a1a9890 */ /* 0x000fe2000fffe0ff */
[----:B------:R-:W-:Y:S01]  /*4370*/  @!P4 IADD3 R9, P0, PT, R32, 0x580, RZ ;  /* 0x000005802009c810 */ /* 0x000fe20007f1e0ff */
[----:B------:R-:W-:Y:S01]  /*4380*/  @!UP1 UIADD3 UR24, UPT, UPT, UR7, 0x4200, URZ ;  /* 0x0000420007189890 */ /* 0x000fe2000fffe0ff */
[----:B------:R-:W-:Y:S01]  /*4390*/  VOTEU.ALL UP1, P4 ;  /* 0x0000000000ff7886 */ /* 0x000fe20002020000 */
[----:B------:R-:W-:Y:S03]  /*43a0*/  UPRMT UR14, UR37, 0x654, UR25 ;  /* 0x00000654250e7896 */ /* 0x000fe60008000019 */
        /* <DEDUP_REMOVED lines=13> */
.L_x_197:
[----:B------:R-:W-:Y:S01]  /*4480*/  @!P4 R2UR UR9, R9 ;  /* 0x000000000909c2ca */ /* 0x000fe200000e0000 */
[----:B------:R-:W-:Y:S01]  /*4490*/  VOTEU.ALL UP1, P4 ;  /* 0x0000000000ff7886 */ /* 0x000fe20002020000 */
[----:B------:R-:W-:Y:S01]  /*44a0*/  @!P4 R2UR UR8, R0 ;  /* 0x000000000008c2ca */ /* 0x000fe200000e0000 */
[----:B------:R-:W-:Y:S01]  /*44b0*/  @!P4 IMAD.MOV.U32 R0, RZ, RZ, 0x2000 ;  /* 0x00002000ff00c424 */ /* 0x000fe200078e00ff */
[----:B------:R-:W-:Y:S01]  /*44c0*/  UMOV UR19, UR43 ;  /* 0x0000002b00137c82 */ /* 0x000fe20008000000 */
[----:B------:R-:W-:Y:S01]  /*44d0*/  UMOV UR20, UR36 ;  /* 0x0000002400147c82 */ /* 0x000fe20008000000 */
[----:B------:R-:W-:Y:S01]  /*44e0*/  @!UP1 UIADD3 UR18, UPT, UPT, UR42, 0x30, URZ ;  /* 0x000000302a129890 */ /* 0x000fe2000fffe0ff */
[----:B------:R-:W-:Y:S01]  /*44f0*/  SHF.L.U32 R20, RZ, 0x1f, RZ ;  /* 0x0000001fff147819 */ /* 0x000fe200000006ff */
[----:B------:R-:W-:Y:S01]  /*4500*/  @!UP1 UIADD3 UR16, UPT, UPT, UR7, 0x6200, URZ ;  /* 0x0000620007109890 */ /* 0x000fe2000fffe0ff */
[----:B------:R-:W-:Y:S01]  /*4510*/  @!P4 IADD3 R9, P0, PT, R32, 0x580, RZ ;  /* 0x000005802009c810 */ /* 0x000fe20007f1e0ff */
[----:B------:R-:W-:Y:S01]  /*4520*/  VOTEU.ALL UP1, P4 ;  /* 0x0000000000ff7886 */ /* 0x000fe20002020000 */
[----:B------:R-:W-:Y:S02]  /*4530*/  UPRMT UR13, UR37, 0x654, UR17 ;  /* 0x00000654250d7896 */ /* 0x000fe40008000011 */
        /* <DEDUP_REMOVED lines=13> */
.L_x_199:
[----:B------:R-:W-:Y:S01]  /*4610*/  @!P4 R2UR UR9, R9 ;  /* 0x000000000909c2ca */ /* 0x000fe200000e0000 */
[----:B------:R-:W-:Y:S01]  /*4620*/  VOTEU.ALL UP1, P4 ;  /* 0x0000000000ff7886 */ /* 0x000fe20002020000 */
[----:B------:R-:W-:Y:S01]  /*4630*/  @!P4 R2UR UR8, R0 ;  /* 0x000000000008c2ca */ /* 0x000fe200000e0000 */
[----:B------:R-:W-:Y:S01]  /*4640*/  @!P4 IMAD.MOV.U32 R0, RZ, RZ, 0x2000 ;  /* 0x00002000ff00c424 */ /* 0x000fe200078e00ff */
[----:B------:R-:W-:Y:S01]  /*4650*/  UMOV UR18, 0x0 ;  /* 0x0000000000127882 */ /* 0x000fe20000000000 */
[----:B------:R-:W-:Y:S01]  /*4660*/  UMOV UR19, 0x10000000 ;  /* 0x1000000000137882 */ /* 0x000fe20000000000 */
[----:B------:R-:W-:Y:S01]  /*4670*/  @!UP1 UIADD3 UR10, UPT, UPT, UR42, 0x40, URZ ;  /* 0x000000402a0a9890 */ /* 0x000fe2000fffe0ff */
[----:B------:R-:W-:Y:S01]  /*4680*/  @!P4 IADD3 R9, P0, PT, R32, 0x580, RZ ;  /* 0x000005802009c810 */ /* 0x000fe20007f1e0ff */
[----:B------:R-:W-:Y:S01]  /*4690*/  UMOV UR11, UR43 ;  /* 0x0000002b000b7c82 */ /* 0x000fe20008000000 */
[----:B------:R-:W-:Y:S04]  /*46a0*/  UMOV UR12, UR36 ;  /* 0x00000024000c7c82 */ /* 0x000fe80008000000 */
[----:B------:R-:W-:Y:S01]  /*46b0*/  IMAD.U32 R10, RZ, RZ, UR9 ;  /* 0x00000009ff0a7e24 */ /* 0x000fe2000f8e00ff */
[----:B------:R-:W-:Y:S01]  /*46c0*/  UMOV UR9, UR41 ;  /* 0x0000002900097c82 */ /* 0x000fe20008000000 */
[----:B------:R-:W-:Y:S01]  /*46d0*/  IMAD.U32 R11, RZ, RZ, UR8 ;  /* 0x00000008ff0b7e24 */ /* 0x000fe2000f8e00ff */
[----:B------:R-:W-:Y:S02]  /*46e0*/  @!UP1 UIADD3 UR8, UPT, UPT, UR7, 0x200, URZ ;  /* 0x0000020007089890 */ /* 0x000fe4000fffe0ff */
[----:B------:R-:W-:Y:S01]  /*46f0*/  @!P4 R2UR UR22, R10 ;  /* 0x000000000a16c2ca */ /* 0x000fe200000e0000 */
[----:B------:R-:W-:Y:S01]  /*4700*/  VOTEU.ALL UP1, P4 ;  /* 0x0000000000ff7886 */ /* 0x000fe20002020000 */
        /* <DEDUP_REMOVED lines=8> */
.L_x_201:
        /* <DEDUP_REMOVED lines=9> */
[----:B------:R-:W-:Y:S03]  /*4820*/  UMOV UR12, UR36 ;  /* 0x00000024000c7c82 */ /* 0x000fe60008000000 */
[----:B------:R-:W-:Y:S02]  /*4830*/  @!P4 IMAD.X R21, RZ, RZ, R33, P0 ;  /* 0x000000ffff15c224 */ /* 0x000fe400000e0621 */
        /* <DEDUP_REMOVED lines=11> */
[----:B------:R-:W3:Y:S02]  /*48f0*/  SYNCS.PHASECHK.TRANS64.TRYWAIT P2, [UR7+0x50], R20 ;  /* 0x00005014ff0075a7 */ /* 0x000ee40008041107 */
[----:B--23--:R-:W-:Y:S05]  /*4900*/  @!P2 BRA `(.L_x_78) ;  /* 0x0000006800e0a947 */ /* 0x00cfea0003800000 */
.L_x_203:
[----:B------:R-:W2:Y:S01]  /*4910*/  LDC.64 R14, c[0x0][0xb10] ;  /* 0x0002c400ff0e7b82 */ /* 0x000ea20000000a00 */
[----:B------:R-:W-:Y:S01]  /*4920*/  @!P4 R2UR UR9, R34 ;  /* 0x000000002209c2ca */ /* 0x000fe200000e0000 */
[----:B------:R-:W-:Y:S01]  /*4930*/  VOTEU.ALL UP1, P4 ;  /* 0x0000000000ff7886 */ /* 0x000fe20002020000 */
[----:B------:R-:W-:Y:S01]  /*4940*/  @!P4 R2UR UR8, R21 ;  /* 0x000000001508c2ca */ /* 0x000fe200000e0000 */
[----:B------:R-:W-:Y:S01]  /*4950*/  @!P4 IMAD.MOV.U32 R21, RZ, RZ, 0x2000 ;  /* 0x00002000ff15c424 */ /* 0x000fe200078e00ff */
[----:B------:R-:W-:Y:S03]  /*4960*/  UMOV UR18, 0x0 ;  /* 0x0000000000127882 */ /* 0x000fe60000000000 */
[----:B------:R-:W3:Y:S01]  /*4970*/  LDC.64 R10, c[0x0][0xb18] ;  /* 0x0002c600ff0a7b82 */ /* 0x000ee20000000a00 */
[----:B------:R-:W-:Y:S01]  /*4980*/  @!UP1 UIADD3 UR10, UPT, UPT, UR42, 0x60, URZ ;  /* 0x000000602a0a9890 */ /* 0x000fe2000fffe0ff */
[----:B------:R-:W-:Y:S01]  /*4990*/  @P3 SHF.R.U32.HI R24, RZ, 0x10, R29 ;  /* 0x00000010ff183819 */ /* 0x000fe2000001161d */
[----:B------:R-:W-:Y:S01]  /*49a0*/  UMOV UR19, 0x10000000 ;  /* 0x1000000000137882 */ /* 0x000fe20000000000 */
[----:B------:R-:W-:Y:S01]  /*49b0*/  UMOV UR11, UR43 ;  /* 0x0000002b000b7c82 */ /* 0x000fe20008000000 */
[----:B------:R-:W-:Y:S03]  /*49c0*/  UMOV UR12, UR36 ;  /* 0x00000024000c7c82 */ /* 0x000fe60008000000 */
[----:B------:R-:W5:Y:S01]  /*49d0*/  @!P1 LDC R0, c[0x0][0xb20] ;  /* 0x0002c800ff009b82 */ /* 0x000f620000000800 */
[----:B------:R-:W-:Y:S02]  /*49e0*/  VIADD R27, R27, 0x1 ;  /* 0x000000011b1b7836 */ /* 0x000fe40000000000 */
[----:B------:R-:W-:Y:S05]  /*49f0*/  IMAD.U32 R36, RZ, RZ, UR9 ;  /* 0x00000009ff247e24 */ /* 0x000fea000f8e00ff */
[----:B-1----:R-:W1:Y:S01]  /*4a00*/  @!P1 LDC R3, c[0x0][0xb0c] ;  /* 0x0002c300ff039b82 */ /* 0x002e620000000800 */
[----:B------:R-:W-:Y:S01]  /*4a10*/  IMAD.U32 R37, RZ, RZ, UR8 ;  /* 0x00000008ff257e24 */ /* 0x000fe2000f8e00ff */
[----:B------:R-:W-:Y:S01]  /*4a20*/  @!UP1 UIADD3 UR8, UPT, UPT, UR7, 0x4200, URZ ;  /* 0x0000420007089890 */ /* 0x000fe2000fffe0ff */
[----:B------:R-:W-:Y:S01]  /*4a30*/  @!P4 R2UR UR20, R36 ;  /* 0x000000002414c2ca */ /* 0x000fe200000e0000 */
[----:B------:R-:W-:Y:S02]  /*4a40*/  VOTEU.ALL UP1, P4 ;  /* 0x0000000000ff7886 */ /* 0x000fe40002020000 */
[----:B------:R-:W-:Y:S01]  /*4a50*/  @!P4 R2UR UR21, R37 ;  /* 0x000000002515c2ca */ /* 0x000fe200000e0000 */
[----:B------:R-:W-:Y:S11]  /*4a60*/  UMOV UR9, UR25 ;  /* 0x0000001900097c82 */ /* 0x000ff60008000000 */
[----:B------:R-:W-:Y:S01]  /*4a70*/  @!UPT UIADD3 URZ, UPT, UPT, URZ, URZ, URZ ;  /* 0x000000fffffff290 */ /* 0x000fe2000fffe0ff */
[----:B------:R1:W-:Y:S01]  /*4a80*/  @!UP1 UTMALDG.3D [UR8], [UR20], desc[UR18] ;  /* 0x00001208140095b4 */ /* 0x0003e20008011000 */
[----:B------:R1:W-:Y:S02]  /*4a90*/  @!P4 SYNCS.ARRIVE.TRANS64.RED.A0TR RZ, [UR7+0x30], R21 ;  /* 0x00003015ffffc9a7 */ /* 0x0003e40008300407 */
[----:B-1----:R-:W-:Y:S01]  /*4aa0*/  @!P1 ISETP.NE.AND P2, PT, R3, 0x1, PT ;  /* 0x000000010300980c */ /* 0x002fe20003f45270 */
[C---:B--2---:R-:W-:Y:S01]  /*4ab0*/  @!P1 IMAD.HI.U32 R14, R13.reuse, R14, RZ ;  /* 0x0000000e0d0e9227 */ /* 0x044fe200078e00ff */
[----:B---3--:R-:W-:Y:S03]  /*4ac0*/  @!P1 ISETP.NE.AND P0, PT, R10, 0x1, PT ;  /* 0x000000010a00980c */ /* 0x008fe60003f05270 */
[C---:B------:R-:W-:Y:S01]  /*4ad0*/  @!P1 IMAD.HI.U32 R11, R8.reuse, R11, RZ ;  /* 0x0000000b080b9227 */ /* 0x040fe200078e00ff */
[----:B------:R-:W-:Y:S04]  /*4ae0*/  @!P1 SHF.R.U32.HI R14, RZ, R15, R14 ;  /* 0x0000000fff0e9219 */ /* 0x000fe8000001160e */
[----:B-----5:R-:W-:Y:S01]  /*4af0*/  @!P1 SHF.R.U32.HI R9, RZ, R0, R11 ;  /* 0x00000000ff099219 */ /* 0x020fe2000001160b */
[----:B------:R-:W-:Y:S01]  /*4b00*/  SYNCS.ARRIVE.TRANS64.RED.A1T0 RZ, [UR14], RZ ;  /* 0x000000ffffff79a7 */ /* 0x000fe2000810040e */
[----:B------:R-:W-:Y:S02]  /*4b10*/  @!P1 SEL R14, R13, R14, !P2 ;  /* 0x0000000e0d0e9207 */ /* 0x000fe40005000000 */
[----:B------:R-:W-:Y:S01]  /*4b20*/  @!P1 SEL R9, R8, R9, !P0 ;  /* 0x0000000908099207 */ /* 0x000fe20004000000 */
[----:B------:R-:W1:Y:S04]  /*4b30*/  SYNCS.PHASECHK.TRANS64.TRYWAIT P5, [UR7+0x58], R20 ;  /* 0x00005814ff0075a7 */ /* 0x000e6800080a1107 */
[----:B------:R-:W-:Y:S02]  /*4b40*/  @!P1 IMAD.IADD R0, R9, 0x1, -R14 ;  /* 0x0000000109009824 */ /* 0x000fe400078e0a0e */
[----:B------:R-:W-:Y:S02]  /*4b50*/  @!P1 IMAD.IADD R9, R14, 0x1, -R9 ;  /* 0x000000010e099824 */ /* 0x000fe400078e0a09 */
[----:B------:R-:W-:Y:S02]  /*4b60*/  @!P1 IMAD R13, R0, R3, R13 ;  /* 0x00000003000d9224 */ /* 0x000fe400078e020d */
[----:B------:R-:W-:Y:S01]  /*4b70*/  @!P1 IMAD R8, R9, R10, R8 ;  /* 0x0000000a09089224 */ /* 0x000fe200078e0208 */
[----:B-1----:R-:W-:Y:S06]  /*4b80*/  @!P5 BRA `(.L_x_79) ;  /* 0x000000680058d947 */ /* 0x002fec0003800000 */
.L_x_205:
[----:B-1----:R-:W-:Y:S01]  /*4b90*/  @!P4 IADD3 R3, P0, PT, R32, 0x580, RZ ;  /* 0x000005802003c810 */ /* 0x002fe20007f1e0ff */
[----:B------:R-:W-:Y:S01]  /*4ba0*/  VOTEU.ALL UP1, P4 ;  /* 0x0000000000ff7886 */ /* 0x000fe20002020000 */
[----:B------:R-:W-:Y:S01]  /*4bb0*/  UMOV UR18, 0x0 ;  /* 0x0000000000127882 */ /* 0x000fe20000000000 */
[----:B------:R-:W-:Y:S01]  /*4bc0*/  UMOV UR19, 0x10000000 ;  /* 0x1000000000137882 */ /* 0x000fe20000000000 */
[----:B------:R-:W-:Y:S01]  /*4bd0*/  @!P4 R2UR UR9, R3 ;  /* 0x000000000309c2ca */ /* 0x000fe200000e0000 */
[----:B------:R-:W-:Y:S01]  /*4be0*/  @!P4 IMAD.X R0, RZ, RZ, R33, P0 ;  /* 0x000000ffff00c224 */ /* 0x000fe200000e0621 */
[----:B------:R-:W-:Y:S01]  /*4bf0*/  @!UP1 UIADD3 UR10, UPT, UPT, UR42, 0x70, URZ ;  /* 0x000000702a0a9890 */ /* 0x000fe2000fffe0ff */
[----:B------:R-:W-:Y:S01]  /*4c00*/  ISETP.NE.AND P0, PT, R27, 0x2, PT ;  /* 0x000000021b00780c */ /* 0x000fe20003f05270 */
[----:B------:R-:W-:Y:S01]  /*4c10*/  UMOV UR11, UR43 ;  /* 0x0000002b000b7c82 */ /* 0x000fe20008000000 */
[----:B------:R-:W-:Y:S01]  /*4c20*/  UMOV UR12, UR36 ;  /* 0x00000024000c7c82 */ /* 0x000fe20008000000 */
[----:B------:R-:W-:Y:S01]  /*4c30*/  @!P4 R2UR UR8, R0 ;  /* 0x000000000008c2ca */ /* 0x000fe200000e0000 */
[----:B------:R-:W-:Y:S01]  /*4c40*/  IMAD.IADD R20, R8, 0x1, R66 ;  /* 0x0000000108147824 */ /* 0x000fe200078e0242 */
[----:B------:R-:W-:Y:S01]  /*4c50*/  @P3 R2UR UR36, R24 ;  /* 0x00000000182432ca */ /* 0x000fe200000e0000 */
[----:B------:R-:W-:Y:S01]  /*4c60*/  IMAD.IADD R21, R13, 0x1, R68 ;  /* 0x000000010d157824 */ /* 0x000fe200078e0244 */
[----:B------:R-:W-:Y:S02]  /*4c70*/  SEL R0, RZ, 0x1, P0 ;  /* 0x00000001ff007807 */ /* 0x000fe40000000000 */
[----:B------:R-:W-:Y:S01]  /*4c80*/  SEL R27, R27, RZ, P0 ;  /* 0x000000ff1b1b7207 */ /* 0x000fe20000000000 */
[----:B------:R-:W-:Y:S01]  /*4c90*/  IMAD.U32 R10, RZ, RZ, UR9 ;  /* 0x00000009ff0a7e24 */ /* 0x000fe2000f8e00ff */
[----:B------:R-:W-:Y:S01]  /*4ca0*/  UMOV UR9, UR17 ;  /* 0x0000001100097c82 */ /* 0x000fe20008000000 */
[----:B------:R-:W-:Y:S03]  /*4cb0*/  LOP3.LUT R25, R25, R0, RZ, 0x3c, !PT ;  /* 0x0000000019197212 */ /* 0x000fe600078e3cff */
[----:B------:R-:W-:Y:S01]  /*4cc0*/  @!P4 R2UR UR14, R10 ;  /* 0x000000000a0ec2ca */ /* 0x000fe200000e0000 */
[----:B------:R-:W-:Y:S01]  /*4cd0*/  IMAD.U32 R11, RZ, RZ, UR8 ;  /* 0x00000008ff0b7e24 */ /* 0x000fe2000f8e00ff */
[----:B------:R-:W-:Y:S01]  /*4ce0*/  @!UP1 UIADD3 UR8, UPT, UPT, UR7, 0x6200, URZ ;  /* 0x0000620007089890 */ /* 0x000fe2000fffe0ff */
[----:B------:R-:W-:Y:S03]  /*4cf0*/  VOTEU.ALL UP1, P4 ;  /* 0x0000000000ff7886 */ /* 0x000fe60002020000 */
[----:B------:R-:W-:Y:S11]  /*4d00*/  @!P4 R2UR UR15, R11 ;  /* 0x000000000b0fc2ca */ /* 0x000ff600000e0000 */
[----:B------:R-:W-:Y:S02]  /*4d10*/  @!UPT UIADD3 URZ, UPT, UPT, URZ, URZ, URZ ;  /* 0x000000fffffff290 */ /* 0x000fe4000fffe0ff */
[----:B------:R2:W-:Y:S01]  /*4d20*/  @!UP1 UTMALDG.3D [UR8], [UR14], desc[UR18] ;  /* 0x000012080e0095b4 */ /* 0x0005e20008011000 */
[----:B------:R2:W-:Y:S01]  /*4d30*/  @!P4 SYNCS.ARRIVE.TRANS64.RED.A0TR RZ, [UR7+0x38], R23 ;  /* 0x00003817ffffc9a7 */ /* 0x0005e20008300407 */
[----:B------:R-:W-:Y:S01]  /*4d40*/  UPLOP3.LUT UP1, UPT, UPT, UPT, UPT, 0x80, 0x8 ;  /* 0x000000000008789c */ /* 0x000fe20003f2f070 */
[----:B------:R-:W-:Y:S01]  /*4d50*/  SYNCS.ARRIVE.TRANS64.RED.A1T0 RZ, [UR13], RZ ;  /* 0x000000ffffff79a7 */ /* 0x000fe2000810040d */
[----:B------:R-:W-:Y:S09]  /*4d60*/  @P3 BRA `(.L_x_80) ;  /* 0xffffffec00103947 */ /* 0x000ff2000383ffff */
[----:B------:R-:W1:Y:S02]  /*4d70*/  SYNCS.PHASECHK.TRANS64.TRYWAIT P0, [UR7+0x40], R12 ;  /* 0x0000400cff0075a7 */ /* 0x000e640008001107 */
[----:B-1----:R-:W-:Y:S05]  /*4d80*/  @!P0 BRA `(.L_x_81) ;  /* 0x0000006400f08947 */ /* 0x002fea0003800000 */
.L_x_207:
[----:B------:R-:W3:Y:S02]  /*4d90*/  SYNCS.PHASECHK.TRANS64.TRYWAIT P0, [UR7+0x48], R12 ;  /* 0x0000480cff0075a7 */ /* 0x000ee40008001107 */
[----:B---3--:R-:W-:Y:S05]  /*4da0*/  @!P0 BRA `(.L_x_82) ;  /* 0x0000006800008947 */ /* 0x008fea0003800000 */
.L_x_209:
[----:B------:R-:W3:Y:S01]  /*4db0*/  SYNCS.PHASECHK.TRANS64.TRYWAIT P0, [UR7+0x50], R12 ;  /* 0x0000500cff0075a7 */ /* 0x000ee20008001107 */
[----:B------:R-:W-:Y:S01]  /*4dc0*/  HFMA2 R0, -RZ, RZ, 0, 5.9604644775390625e-08 ;  /* 0x00000001ff007431 */ /* 0x000fe200000001ff */
[----:B---3--:R-:W-:Y:S06]  /*4dd0*/  @!P0 BRA `(.L_x_83) ;  /* 0x00000068000c8947 */ /* 0x008fec0003800000 */
.L_x_211:
[----:B------:R-:W-:Y:S02]  /*4de0*/  MOV R2, UR7 ;  /* 0x0000000700027c02 */ /* 0x000fe40008000f00 */
[----:B-1----:R-:W-:-:S07]  /*4df0*/  SHF.L.U32 R3, R0, 0x1f, RZ ;  /* 0x0000001f00037819 */ /* 0x002fce00000006ff */
.L_x_84:
[----:B-1----:R1:W3:Y:S02]  /*4e00*/  SYNCS.PHASECHK.TRANS64.TRYWAIT P0, [R2+URZ+0x58], R3 ;  /* 0x00005803020075a7 */ /* 0x0022e400080011ff */
[----:B---3--:R-:W-:Y:S05]  /*4e10*/  @!P0 NANOSLEEP.SYNCS 0x989680 ;  /* 0x009896800000895d */ /* 0x008fea0003900000 */
[----:B------:R-:W3:Y:S02]  /*4e20*/  @!P0 SYNCS.PHASECHK.TRANS64 P0, [R2+URZ+0x58], R3 ;  /* 0x00005803020085a7 */ /* 0x000ee400080010ff */
[----:B--23--:R-:W-:Y:S05]  /*4e30*/  @P0 EXIT ;  /* 0x000000000000094d */ /* 0x00cfea0003800000 */
[----:B------:R-:W-:Y:S05]  /*4e40*/  BRA `(.L_x_84) ;  /* 0xfffffffc00ec7947 */ /* 0x000fea000383ffff */
.L_x_65:
[----:B------:R-:W-:-:S06]  /*4e50*/  UISETP.GE.AND UP1, UPT, UR8, 0x4, UPT ;  /* 0x000000040800788c */ /* 0x000fcc000bf26270 */
[----:B------:R-:W-:-:S13]  /*4e60*/  PLOP3.LUT P0, PT, PT, PT, UP1, 0x80, 0x8 ;  /* 0x000000000008781c */ /* 0x000fda0003f0f018 */
[----:B------:R-:W-:Y:S05]  /*4e70*/  @!P0 EXIT ;  /* 0x000000000000894d */ /* 0x000fea0003800000 */
[----:B------:R-:W-:Y:S01]  /*4e80*/  BAR.SYNC.DEFER_BLOCKING 0x6, 0xa0 ;  /* 0x0182800000007b1d */ /* 0x000fe20000010000 */
[C---:B------:R-:W-:Y:S01]  /*4e90*/  IMAD.SHL.U32 R3, R80.reuse, 0x10, RZ ;  /* 0x0000001050037824 */ /* 0x040fe200078e00ff */
[C---:B------:R-:W-:Y:S01]  /*4ea0*/  SHF.L.U32 R33, R80.reuse, 0x10, RZ ;  /* 0x0000001050217819 */ /* 0x040fe200000006ff */
[C---:B------:R-:W-:Y:S01]  /*4eb0*/  IMAD.SHL.U32 R2, R80.reuse, 0x2, RZ ;  /* 0x0000000250027824 */ /* 0x040fe200078e00ff */
[C---:B------:R-:W-:Y:S01]  /*4ec0*/  LOP3.LUT R81, R80.reuse, 0x60, RZ, 0xc0, !PT ;  /* 0x0000006050517812 */ /* 0x040fe200078ec0ff */
[----:B------:R-:W-:Y:S01]  /*4ed0*/  HFMA2 R75, -RZ, RZ, 0, 0 ;  /* 0x00000000ff4b7431 */ /* 0x000fe200000001ff */
[----:B------:R-:W-:Y:S02]  /*4ee0*/  UMOV UR48, 0x400 ;  /* 0x0000040000307882 */ /* 0x000fe40000000000 */
[----:B------:R-:W1:Y:S01]  /*4ef0*/  LDC R71, c[0x0][0x370] ;  /* 0x0000dc00ff477b82 */ /* 0x000e620000000800 */
[----:B------:R-:W-:Y:S01]  /*4f00*/  ULEA UR48, UR37, UR48, 0x18 ;  /* 0x0000003025307291 */ /* 0x000fe2000f8ec0ff */
[----:B------:R-:W-:Y:S01]  /*4f10*/  LOP3.LUT R5, R3, 0x60, RZ, 0xc0, !PT ;  /* 0x0000006003057812 */ /* 0x000fe200078ec0ff */
[----:B------:R-:W-:Y:S01]  /*4f20*/  IMAD.MOV.U32 R30, RZ, RZ, RZ ;  /* 0x000000ffff1e7224 */ /* 0x000fe200078e00ff */
[----:B------:R-:W-:Y:S01]  /*4f30*/  LOP3.LUT R78, R80, 0x2, RZ, 0xc0, !PT ;  /* 0x00000002504e7812 */ /* 0x000fe200078ec0ff */
[----:B------:R-:W-:Y:S01]  /*4f40*/  UIADD3 UR4, UPT, UPT, UR48, 0x200, URZ ;  /* 0x0000020030047890 */ /* 0x000fe2000fffe0ff */
[----:B------:R-:W-:Y:S01]  /*4f50*/  LOP3.LUT R2, R5, 0xc, R2, 0xf8, !PT ;  /* 0x0000000c05027812 */ /* 0x000fe200078ef802 */
[----:B------:R-:W-:Y:S01]  /*4f60*/  IMAD.MOV.U32 R84, RZ, RZ, RZ ;  /* 0x000000ffff547224 */ /* 0x000fe200078e00ff */
[----:B------:R-:W2:Y:S01]  /*4f70*/  LDC R28, c[0x0][0xb0c] ;  /* 0x0002c300ff1c7b82 */ /* 0x000ea20000000800 */
[----:B------:R-:W-:Y:S01]  /*4f80*/  LOP3.LUT R33, R33, 0x600000, RZ, 0xc0, !PT ;  /* 0x0060000021217812 */ /* 0x000fe200078ec0ff */
[----:B------:R-:W4:Y:S01]  /*4f90*/  LDCU.64 UR52, c[0x0][0x348] ;  /* 0x00006900ff3477ac */ /* 0x000f220008000a00 */
[----:B------:R-:W-:Y:S01]  /*4fa0*/  IMAD.U32 R73, RZ, RZ, UR4 ;  /* 0x00000004ff497e24 */ /* 0x000fe2000f8e00ff */
[----:B------:R-:W-:-:S02]  /*4fb0*/  LOP3.LUT R2, R2, 0x790, R3, 0xf8, !PT ;  /* 0x0000079002027812 */ /* 0x000fc400078ef803 */
[----:B------:R-:W-:Y:S01]  /*4fc0*/  LOP3.LUT R80, R80, 0x4, RZ, 0xc0, !PT ;  /* 0x0000000450507812 */ /* 0x000fe200078ec0ff */
[----:B------:R-:W1:Y:S01]  /*4fd0*/  LDCU.64 UR38, c[0x0][0x888] ;  /* 0x00011100ff2677ac */ /* 0x000e620008000a00 */
[----:B------:R-:W1:Y:S01]  /*4fe0*/  LDC R69, c[0x0][0xb20] ;  /* 0x0002c800ff457b82 */ /* 0x000e620000000800 */
[----:B------:R-:W3:Y:S01]  /*4ff0*/  LDS R0, [UR48+0x120] ;  /* 0x00012030ff007984 */ /* 0x000ee20008000800 */
[----:B------:R-:W-:Y:S01]  /*5000*/  LEA R79, R2, R73, 0x2 ;  /* 0x00000049024f7211 */ /* 0x000fe200078e10ff */
[----:B------:R-:W1:Y:S01]  /*5010*/  LDCU.64 UR44, c[0x0][0x890] ;  /* 0x00011200ff2c77ac */ /* 0x000e620008000a00 */
[----:B------:R-:W-:-:S03]  /*5020*/  MOV R76, RZ ;  /* 0x000000ff004c7202 */ /* 0x000fc60000000f00 */
[--C-:B------:R-:W-:Y:S01]  /*5030*/  IMAD R78, R78, -0x10, R79.reuse ;  /* 0xfffffff04e4e7824 */ /* 0x100fe200078e024f */
[----:B------:R-:W1:Y:S01]  /*5040*/  LDC R27, c[0x0][0xb30] ;  /* 0x0002cc00ff1b7b82 */ /* 0x000e620000000800 */
[----:B------:R-:W-:Y:S01]  /*5050*/  IMAD R77, R80, -0x10, R79 ;  /* 0xfffffff0504d7824 */ /* 0x000fe200078e024f */
[----:B------:R-:W-:Y:S01]  /*5060*/  UMOV UR49, URZ ;  /* 0x000000ff00317c82 */ /* 0x000fe20008000000 */
[----:B------:R-:W-:-:S05]  /*5070*/  UMOV UR51, URZ ;  /* 0x000000ff00337c82 */ /* 0x000fca0008000000 */
[----:B------:R-:W1:Y:S08]  /*5080*/  LDC.64 R64, c[0x0][0xb10] ;  /* 0x0002c400ff407b82 */ /* 0x000e700000000a00 */
[----:B------:R-:W1:Y:S08]  /*5090*/  LDC.64 R24, c[0x0][0xb18] ;  /* 0x0002c600ff187b82 */ /* 0x000e700000000a00 */
[----:B------:R-:W1:Y:S08]  /*50a0*/  LDC.64 R22, c[0x0][0xb28] ;  /* 0x0002ca00ff167b82 */ /* 0x000e700000000a00 */
[----:B------:R-:W1:Y:S01]  /*50b0*/  LDC.64 R62, c[0x0][0x8b0] ;  /* 0x00022c00ff3e7b82 */ /* 0x000e620000000a00 */
[----:B---3--:R-:W-:-:S07]  /*50c0*/  IMAD.IADD R33, R0, 0x1, R33 ;  /* 0x0000000100217824 */ /* 0x008fce00078e0221 */
[----:B------:R-:W3:Y:S08]  /*50d0*/  LDC.64 R60, c[0x0][0x8a8] ;  /* 0x00022a00ff3c7b82 */ /* 0x000ef00000000a00 */
[----:B--2-4-:R-:W1:Y:S02]  /*50e0*/  LDC R70, c[0x0][0x374] ;  /* 0x0000dd00ff467b82 */ /* 0x014e640000000800 */
.L_x_160:
[C---:B------:R-:W-:Y:S02]  /*50f0*/  LEA R0, R84.reuse, UR48, 0x3 ;  /* 0x0000003054007c11 */ /* 0x040fe4000f8e18ff */
[----:B------:R-:W-:Y:S02]  /*5100*/  SHF.L.U32 R3, R75, 0x1f, RZ ;  /* 0x0000001f4b037819 */ /* 0x000fe400000006ff */
[----:B-1----:R-:W-:Y:S02]  /*5110*/  LEA R16, R84, UR48, 0x4 ;  /* 0x0000003054107c11 */ /* 0x002fe4000f8e20ff */
[----:B------:R-:W2:Y:S02]  /*5120*/  SYNCS.PHASECHK.TRANS64.TRYWAIT P0, [R0+URZ+0x70], R3 ;  /* 0x00007003000075a7 */ /* 0x000ea400080011ff */
[----:B--23--:R-:W-:Y:S05]  /*5130*/  @!P0 BRA `(.L_x_85) ;  /* 0x00000064004c8947 */ /* 0x00cfea0003800000 */
.L_x_212:
[----:B------:R-:W4:Y:S01]  /*5140*/  LDC.64 R12, c[0x0][0xb10] ;  /* 0x0002c400ff0c7b82 */ /* 0x000f220000000a00 */
[----:B------:R-:W3:Y:S01]  /*5150*/  LDS.128 R16, [R16+0x100] ;  /* 0x0001000010107984 */ /* 0x000ee20000000c00 */
[----:B-1----:R-:W-:Y:S01]  /*5160*/  ISETP.NE.AND P1, PT, R27, 0x1, PT ;  /* 0x000000011b00780c */ /* 0x002fe20003f25270 */
[----:B--2---:R-:W-:Y:S01]  /*5170*/  VIADD R0, R0, 0x80 ;  /* 0x0000008000007836 */ /* 0x004fe20000000000 */
[----:B------:R-:W-:Y:S04]  /*5180*/  ISETP.GE.AND P0, PT, R26, 0x1, PT ;  /* 0x000000011a00780c */ /* 0x000fe80003f06270 */
[----:B------:R-:W1:Y:S01]  /*5190*/  LDC.64 R10, c[0x0][0xb18] ;  /* 0x0002c600ff0a7b82 */ /* 0x000e620000000a00 */
[----:B------:R-:W-:Y:S01]  /*51a0*/  PRMT R0, RZ, 0x654, R0 ;  /* 0x00000654ff007816 */ /* 0x000fe20000000000 */
[----:B------:R-:W-:Y:S01]  /*51b0*/  @!PT LDS RZ, [RZ] ;  /* 0x00000000fffff984 */ /* 0x000fe20000000800 */
[----:B------:R-:W-:Y:S01]  /*51c0*/  @!PT LDS RZ, [RZ] ;  /* 0x00000000fffff984 */ /* 0x000fe20000000800 */
[----:B------:R-:W-:Y:S01]  /*51d0*/  @!PT LDS RZ, [RZ] ;  /* 0x00000000fffff984 */ /* 0x000fe20000000800 */
[----:B------:R-:W-:Y:S01]  /*51e0*/  @!PT LDS RZ, [RZ] ;  /* 0x00000000fffff984 */ /* 0x000fe20000000800 */
[----:B------:R2:W-:Y:S06]  /*51f0*/  MEMBAR.ALL.CTA ;  /* 0x0000000000007992 */ /* 0x0005ec0000008000 */
[----:B--2---:R-:W2:Y:S01]  /*5200*/  FENCE.VIEW.ASYNC.S ;  /* 0x00000000000073c6 */ /* 0x004ea20000000000 */
[----:B------:R-:W1:Y:S08]  /*5210*/  @!P1 LDC R14, c[0x0][0xb20] ;  /* 0x0002c800ff0e9b82 */ /* 0x000e700000000800 */
[----:B------:R-:W1:Y:S01]  /*5220*/  @!P1 LDC R9, c[0x0][0xb0c] ;  /* 0x0002c300ff099b82 */ /* 0x000e620000000800 */
[----:B--2---:R2:W-:Y:S01]  /*5230*/  SYNCS.ARRIVE.TRANS64.RED.A1T0 RZ, [R0+URZ], RZ ;  /* 0x000000ff00ff79a7 */ /* 0x0045e200081004ff */
[----:B---3--:R-:W-:Y:S04]  /*5240*/  LOP3.LUT P4, RZ, R18, 0x1, RZ, 0xc0, !PT ;  /* 0x0000000112ff7812 */ /* 0x008fe8000788c0ff */
[----:B------:R-:W-:Y:S09]  /*5250*/  P2R R82, PR, RZ, 0x10 ;  /* 0x00000010ff527803 */ /* 0x000ff20000000000 */
[----:B------:R-:W-:Y:S02]  /*5260*/  @P4 MOV R31, R16 ;  /* 0x00000010001f4202 */ /* 0x000fe40000000f00 */
[----:B------:R-:W-:Y:S01]  /*5270*/  @P4 LOP3.LUT R29, R17, 0xffff, RZ, 0xc0, !PT ;  /* 0x0000ffff111d4812 */ /* 0x000fe200078ec0ff */
[----:B--2-4-:R-:W-:Y:S06]  /*5280*/  @!P0 BRA `(.L_x_86) ;  /* 0x0000000000a48947 */ /* 0x014fec0003800000 */
[----:B------:R-:W-:Y:S01]  /*5290*/  IMAD.HI.U32 R36, R70, R25, RZ ;  /* 0x0000001946247227 */ /* 0x000fe200078e00ff */
[----:B------:R-:W-:Y:S02]  /*52a0*/  ISETP.NE.AND P0, PT, R24, 0x1, PT ;  /* 0x000000011800780c */ /* 0x000fe40003f05270 */
[----:B------:R-:W-:Y:S01]  /*52b0*/  ISETP.NE.AND P2, PT, R26, 0x1, PT ;  /* 0x000000011a00780c */ /* 0x000fe20003f45270 */
[-C--:B------:R-:W-:Y:S01]  /*52c0*/  IMAD.HI.U32 R34, R71, R64.reuse, RZ ;  /* 0x0000004047227227 */ /* 0x080fe200078e00ff */
[----:B------:R-:W-:Y:S02]  /*52d0*/  SHF.R.U32.HI R37, RZ, R69, R36 ;  /* 0x00000045ff257219 */ /* 0x000fe40000011624 */
[----:B------:R-:W-:Y:S01]  /*52e0*/  ISETP.NE.AND P3, PT, R28, 0x1, PT ;  /* 0x000000011c00780c */ /* 0x000fe20003f65270 */
[----:B------:R-:W-:Y:S01]  /*52f0*/  IMAD.HI.U32 R40, R29, R25, RZ ;  /* 0x000000191d287227 */ /* 0x000fe200078e00ff */
[----:B------:R-:W-:Y:S02]  /*5300*/  SHF.R.U32.HI R34, RZ, R65, R34 ;  /* 0x00000041ff227219 */ /* 0x000fe40000011622 */
[----:B------:R-:W-:Y:S01]  /*5310*/  SEL R3, R70, R37, !P0 ;  /* 0x0000002546037207 */ /* 0x000fe20004000000 */
[----:B------:R-:W-:Y:S01]  /*5320*/  IMAD.HI.U32 R38, R31, R64, RZ ;  /* 0x000000401f267227 */ /* 0x000fe200078e00ff */
[----:B------:R-:W-:Y:S03]  /*5330*/  SEL R7, R71, R34, !P3 ;  /* 0x0000002247077207 */ /* 0x000fe60005800000 */
[-C--:B------:R-:W-:Y:S01]  /*5340*/  IMAD.HI.U32 R34, R3, R22.reuse, RZ ;  /* 0x0000001603227227 */ /* 0x080fe200078e00ff */
[----:B------:R-:W-:Y:S03]  /*5350*/  SHF.R.U32.HI R38, RZ, R65, R38 ;  /* 0x00000041ff267219 */ /* 0x000fe60000011626 */
[----:B------:R-:W-:Y:S01]  /*5360*/  IMAD.HI.U32 R36, R7, R22, RZ ;  /* 0x0000001607247227 */ /* 0x000fe200078e00ff */
[----:B------:R-:W-:Y:S02]  /*5370*/  @P2 SHF.R.U32.HI R3, RZ, R23, R34 ;  /* 0x00000017ff032219 */ /* 0x000fe40000011622 */
[----:B------:R-:W-:Y:S02]  /*5380*/  SHF.R.U32.HI R34, RZ, R69, R40 ;  /* 0x00000045ff227219 */ /* 0x000fe40000011628 */
[----:B------:R-:W-:Y:S01]  /*5390*/  @P2 SHF.R.U32.HI R7, RZ, R23, R36 ;  /* 0x00000017ff072219 */ /* 0x000fe20000011624 */
[C---:B------:R-:W-:Y:S01]  /*53a0*/  IMAD R2, R26.reuse, R3, RZ ;  /* 0x000000031a027224 */ /* 0x040fe200078e02ff */
[----:B------:R-:W-:Y:S02]  /*53b0*/  SEL R5, R29, R34, !P0 ;  /* 0x000000221d057207 */ /* 0x000fe40004000000 */
[----:B------:R-:W-:Y:S01]  /*53c0*/  SEL R3, R31, R38, !P3 ;  /* 0x000000261f037207 */ /* 0x000fe20005800000 */
[----:B------:R-:W-:Y:S01]  /*53d0*/  IMAD R4, R26, R7, RZ ;  /* 0x000000071a047224 */ /* 0x000fe200078e02ff */
[C---:B------:R-:W-:Y:S01]  /*53e0*/  ISETP.GE.AND P0, PT, R5.reuse, R2, PT ;  /* 0x000000020500720c */ /* 0x040fe20003f06270 */
[----:B------:R-:W-:Y:S03]  /*53f0*/  IMAD.HI.U32 R6, R5, R22, RZ ;  /* 0x0000001605067227 */ /* 0x000fe600078e00ff */
[----:B------:R-:W-:Y:S01]  /*5400*/  ISETP.GE.OR P0, PT, R3, R4, P0 ;  /* 0x000000040300720c */ /* 0x000fe20000706670 */
[----:B------:R-:W-:Y:S01]  /*5410*/  IMAD.MOV R4, RZ, RZ, -R3 ;  /* 0x000000ffff047224 */ /* 0x000fe200078e0a03 */
[-C--:B------:R-:W-:Y:S03]  /*5420*/  SHF.R.U32.HI R6, RZ, R23.reuse, R6 ;  /* 0x00000017ff067219 */ /* 0x080fe60000011606 */
[----:B------:R-:W-:Y:S01]  /*5430*/  IMAD R31, R28, R4, R31 ;  /* 0x000000041c1f7224 */ /* 0x000fe200078e021f */
[----:B------:R-:W-:Y:S05]  /*5440*/  SEL R15, R5, R6, !P2 ;  /* 0x00000006050f7207 */ /* 0x000fea0005000000 */
[----:B------:R-:W-:Y:S02]  /*5450*/  IMAD.MOV R6, RZ, RZ, -R15 ;  /* 0x000000ffff067224 */ /* 0x000fe400078e0a0f */
[C---:B------:R-:W-:Y:S04]  /*5460*/  @!P0 IMAD.HI.U32 R2, R3.reuse, R22, RZ ;  /* 0x0000001603028227 */ /* 0x040fe800078e00ff */
[----:B------:R-:W-:Y:S01]  /*5470*/  IMAD R6, R26, R6, R5 ;  /* 0x000000061a067224 */ /* 0x000fe200078e0205 */
[----:B------:R-:W-:Y:S04]  /*5480*/  @!P0 SHF.R.U32.HI R2, RZ, R23, R2 ;  /* 0x00000017ff028219 */ /* 0x000fe80000011602 */
[----:B------:R-:W-:Y:S02]  /*5490*/  @!P0 SEL R0, R3, R2, !P2 ;  /* 0x0000000203008207 */ /* 0x000fe40005000000 */
[----:B------:R-:W-:Y:S02]  /*54a0*/  IADD3 R2, PT, PT, -R5, RZ, RZ ;  /* 0x000000ff05027210 */ /* 0x000fe40007ffe1ff */
[----:B------:R-:W-:Y:S01]  /*54b0*/  @!P0 IADD3 R8, PT, PT, R15, -R0, RZ ;  /* 0x800000000f088210 */ /* 0x000fe20007ffe0ff */
[----:B------:R-:W-:Y:S02]  /*54c0*/  @!P0 IMAD R0, R7, R6, R0 ;  /* 0x0000000607008224 */ /* 0x000fe400078e0200 */
[----:B------:R-:W-:Y:S02]  /*54d0*/  IMAD R29, R24, R2, R29 ;  /* 0x00000002181d7224 */ /* 0x000fe400078e021d */
[----:B------:R-:W-:Y:S02]  /*54e0*/  @!P0 IMAD R5, R8, R26, R3 ;  /* 0x0000001a08058224 */ /* 0x000fe400078e0203 */
[----:B------:R-:W-:Y:S04]  /*54f0*/  @!P0 IMAD.MOV.U32 R3, RZ, RZ, R0 ;  /* 0x000000ffff038224 */ /* 0x000fe800078e0000 */
[----:B------:R-:W-:Y:S02]  /*5500*/  IMAD R31, R3, R28, R31 ;  /* 0x0000001c031f7224 */ /* 0x000fe400078e021f */
[----:B------:R-:W-:Y:S07]  /*5510*/  IMAD R29, R5, R24, R29 ;  /* 0x00000018051d7224 */ /* 0x000fee00078e021d */
.L_x_86:
[----:B-1----:R-:W-:Y:S01]  /*5520*/  @!P1 ISETP.NE.AND P0, PT, R10, 0x1, PT ;  /* 0x000000010a00980c */ /* 0x002fe20003f05270 */
[----:B------:R-:W-:Y:S01]  /*5530*/  @!P1 IMAD.HI.U32 R3, R29, R11, RZ ;  /* 0x0000000b1d039227 */ /* 0x000fe200078e00ff */
[----:B------:R-:W-:Y:S01]  /*5540*/  R2UR UR42, R21 ;  /* 0x00000000152a72ca */ /* 0x000fe200000e0000 */
[----:B------:R-:W-:Y:S01]  /*5550*/  BSSY.RECONVERGENT B6, `(.L_x_87) ;  /* 0x0000031000067945 */ /* 0x000fe20003800200 */
[----:B------:R-:W-:Y:S01]  /*5560*/  R2UR UR41, R20 ;  /* 0x00000000142972ca */ /* 0x000fe200000e0000 */
[----:B------:R-:W-:Y:S01]  /*5570*/  @!P1 IMAD.HI.U32 R0, R31, R12, RZ ;  /* 0x0000000c1f009227 */ /* 0x000fe200078e00ff */
[----:B------:R-:W-:Y:S02]  /*5580*/  @!P1 SHF.R.U32.HI R2, RZ, R14, R3 ;  /* 0x0000000eff029219 */ /* 0x000fe40000011603 */
[----:B------:R-:W-:Y:S01]  /*5590*/  @!P1 ISETP.NE.AND P2, PT, R9, 0x1, PT ;  /* 0x000000010900980c */ /* 0x000fe20003f45270 */
[----:B------:R-:W-:Y:S01]  /*55a0*/  VIADD R84, R84, 0x1 ;  /* 0x0000000154547836 */ /* 0x000fe20000000000 */
[----:B------:R-:W-:Y:S02]  /*55b0*/  @!P1 SEL R2, R29, R2, !P0 ;  /* 0x000000021d029207 */ /* 0x000fe40004000000 */
[----:B------:R-:W-:Y:S02]  /*55c0*/  @!P1 SHF.R.U32.HI R0, RZ, R13, R0 ;  /* 0x0000000dff009219 */ /* 0x000fe40000011600 */
[----:B------:R-:W-:Y:S01]  /*55d0*/  LOP3.LUT P0, RZ, R73, 0x1b0, RZ, 0xc0, !PT ;  /* 0x000001b049ff7812 */ /* 0x000fe2000780c0ff */
[----:B------:R-:W-:Y:S01]  /*55e0*/  USHF.L.U32 UR42, UR42, 0x7, URZ ;  /* 0x000000072a2a7899 */ /* 0x000fe200080006ff */
[----:B------:R-:W-:Y:S01]  /*55f0*/  @!P1 SEL R3, R31, R0, !P2 ;  /* 0x000000001f039207 */ /* 0x000fe20005000000 */
[----:B------:R-:W-:Y:S01]  /*5600*/  USHF.L.U32 UR41, UR41, 0x7, URZ ;  /* 0x0000000729297899 */ /* 0x000fe200080006ff */
[----:B------:R-:W-:Y:S03]  /*5610*/  @P4 SHF.R.U32.HI R74, RZ, 0x10, R17 ;  /* 0x00000010ff4a4819 */ /* 0x000fe60000011611 */
[----:B------:R-:W-:Y:S02]  /*5620*/  @!P1 IMAD.IADD R0, R2, 0x1, -R3 ;  /* 0x0000000102009824 */ /* 0x000fe400078e0a03 */
[----:B------:R-:W-:Y:S02]  /*5630*/  @!P1 IMAD.IADD R2, R3, 0x1, -R2 ;  /* 0x0000000103029824 */ /* 0x000fe400078e0a02 */
[----:B------:R-:W-:Y:S02]  /*5640*/  @!P1 IMAD R31, R0, R9, R31 ;  /* 0x00000009001f9224 */ /* 0x000fe400078e021f */
[----:B------:R-:W-:Y:S01]  /*5650*/  @!P1 IMAD R29, R2, R10, R29 ;  /* 0x0000000a021d9224 */ /* 0x000fe200078e021d */
[----:B------:R-:W-:Y:S06]  /*5660*/  @!P0 BRA `(.L_x_88) ;  /* 0x00000000007c8947 */ /* 0x000fec0003800000 */
[----:B------:R-:W1:Y:S01]  /*5670*/  LDCU.64 UR8, c[0x4][0x80] ;  /* 0x01001000ff0877ac */ /* 0x000e620008000a00 */
[----:B------:R-:W-:Y:S01]  /*5680*/  MOV R2, 0x0 ;  /* 0x0000000000027802 */ /* 0x000fe20000000f00 */
[----:B------:R-:W-:Y:S02]  /*5690*/  HFMA2 R12, -RZ, RZ, 0, 5.9604644775390625e-08 ;  /* 0x00000001ff0c7431 */ /* 0x000fe400000001ff */
[----:B------:R-:W-:Y:S01]  /*56a0*/  IMAD.MOV.U32 R8, RZ, RZ, 0x70 ;  /* 0x00000070ff087424 */ /* 0x000fe200078e00ff */
[----:B------:R2:W3:Y:S01]  /*56b0*/  LDC.64 R14, c[0x4][R2] ;  /* 0x01000000020e7b82 */ /* 0x0004e20000000a00 */
[----:B------:R-:W4:Y:S01]  /*56c0*/  LDCU.64 UR6, c[0x4][0x88] ;  /* 0x01001100ff0677ac */ /* 0x000f220008000a00 */
[----:B------:R-:W-:Y:S01]  /*56d0*/  IMAD.MOV.U32 R13, RZ, RZ, RZ ;  /* 0x000000ffff0d7224 */ /* 0x000fe200078e00ff */
[----:B------:R-:W2:Y:S01]  /*56e0*/  LDCU.64 UR4, c[0x4][0x8] ;  /* 0x01000100ff0477ac */ /* 0x000ea20008000a00 */
[----:B-1----:R-:W-:Y:S01]  /*56f0*/  MOV R5, UR9 ;  /* 0x0000000900057c02 */ /* 0x002fe20008000f00 */
[----:B------:R-:W-:Y:S01]  /*5700*/  IMAD.U32 R4, RZ, RZ, UR8 ;  /* 0x00000008ff047e24 */ /* 0x000fe2000f8e00ff */
[----:B----4-:R-:W-:Y:S01]  /*5710*/  MOV R7, UR7 ;  /* 0x0000000700077c02 */ /* 0x010fe20008000f00 */
[----:B------:R-:W-:Y:S01]  /*5720*/  IMAD.U32 R6, RZ, RZ, UR6 ;  /* 0x00000006ff067e24 */ /* 0x000fe2000f8e00ff */
[----:B--2---:R-:W-:Y:S01]  /*5730*/  MOV R11, UR5 ;  /* 0x00000005000b7c02 */ /* 0x004fe20008000f00 */
[----:B------:R-:W-:Y:S02]  /*5740*/  IMAD.U32 R10, RZ, RZ, UR4 ;  /* 0x00000004ff0a7e24 */ /* 0x000fe4000f8e00ff */
[----:B------:R-:W-:Y:S07]  /*5750*/  LEPC R20, `(.L_x_89) ;  /* 0x000000001014794e */ /* 0x000fee0000000000 */
[----:B---3-5:R-:W-:Y:S05]  /*5760*/  CALL.ABS.NOINC R14 ;  /* 0x000000000e007343 */ /* 0x028fea0003c00000 */
.L_x_89:
[----:B------:R-:W1:Y:S01]  /*5770*/  LDCU.64 UR8, c[0x4][0x80] ;  /* 0x01001000ff0877ac */ /* 0x000e620008000a00 */
[----:B------:R-:W2:Y:S01]  /*5780*/  LDC.64 R2, c[0x4][R2] ;  /* 0x0100000002027b82 */ /* 0x000ea20000000a00 */
[----:B------:R-:W-:Y:S02]  /*5790*/  HFMA2 R12, -RZ, RZ, 0, 5.9604644775390625e-08 ;  /* 0x00000001ff0c7431 */ /* 0x000fe400000001ff */
[----:B------:R-:W-:Y:S02]  /*57a0*/  IMAD.MOV.U32 R8, RZ, RZ, 0x70 ;  /* 0x00000070ff087424 */ /* 0x000fe400078e00ff */
[----:B------:R-:W-:Y:S01]  /*57b0*/  IMAD.MOV.U32 R13, RZ, RZ, RZ ;  /* 0x000000ffff0d7224 */ /* 0x000fe200078e00ff */
[----:B------:R-:W3:Y:S01]  /*57c0*/  LDCU.64 UR6, c[0x4][0x88] ;  /* 0x01001100ff0677ac */ /* 0x000ee20008000a00 */
[----:B------:R-:W4:Y:S01]  /*57d0*/  LDCU.64 UR4, c[0x4][0x8] ;  /* 0x01000100ff0477ac */ /* 0x000f220008000a00 */
[----:B-1----:R-:W-:Y:S02]  /*57e0*/  MOV R4, UR8 ;  /* 0x0000000800047c02 */ /* 0x002fe40008000f00 */
[----:B------:R-:W-:Y:S02]  /*57f0*/  MOV R5, UR9 ;  /* 0x0000000900057c02 */ /* 0x000fe40008000f00 */
[----:B---3--:R-:W-:Y:S01]  /*5800*/  MOV R7, UR7 ;  /* 0x0000000700077c02 */ /* 0x008fe20008000f00 */
[----:B------:R-:W-:Y:S01]  /*5810*/  IMAD.U32 R6, RZ, RZ, UR6 ;  /* 0x00000006ff067e24 */ /* 0x000fe2000f8e00ff */
[----:B----4-:R-:W-:Y:S01]  /*5820*/  MOV R11, UR5 ;  /* 0x00000005000b7c02 */ /* 0x010fe20008000f00 */
[----:B------:R-:W-:Y:S02]  /*5830*/  IMAD.U32 R10, RZ, RZ, UR4 ;  /* 0x00000004ff0a7e24 */ /* 0x000fe4000f8e00ff */
[----:B------:R-:W-:Y:S07]  /*5840*/  LEPC R20, `(.L_x_88) ;  /* 0x000000001014794e */ /* 0x000fee0000000000 */
[----:B--2---:R-:W-:Y:S05]  /*5850*/  CALL.ABS.NOINC R2 ;  /* 0x0000000002007343 */ /* 0x004fea0003c00000 */
.L_x_88:
[----:B------:R-:W-:Y:S05]  /*5860*/  BSYNC.RECONVERGENT B6 ;  /* 0x0000000000067941 */ /* 0x000fea0003800200 */
.L_x_87:
[----:B------:R-:W-:Y:S01]  /*5870*/  ISETP.NE.U32.AND P4, PT, R62, RZ, PT ;  /* 0x000000ff3e00720c */ /* 0x000fe20003f85070 */
[----:B------:R-:W-:Y:S01]  /*5880*/  UISETP.NE.AND UP2, UPT, UR50, URZ, UPT ;  /* 0x000000ff3200728c */ /* 0x000fe2000bf45270 */
[----:B------:R-:W-:Y:S01]  /*5890*/  ISETP.NE.U32.AND P2, PT, RZ, UR38, PT ;  /* 0x00000026ff007c0c */ /* 0x000fe2000bf45070 */
[----:B------:R-:W-:Y:S01]  /*58a0*/  UISETP.NE.U32.AND UP1, UPT, UR44, URZ, UPT ;  /* 0x000000ff2c00728c */ /* 0x000fe2000bf25070 */
[----:B------:R-:W-:Y:S01]  /*58b0*/  ISETP.NE.AND.EX P4, PT, R63, RZ, PT, P4 ;  /* 0x000000ff3f00720c */ /* 0x000fe20003f85340 */
[----:B------:R-:W-:Y:S01]  /*58c0*/  UPLOP3.LUT UP0, UPT, UPT, UPT, UPT, 0x40, 0x4 ;  /* 0x000000000004789c */ /* 0x000fe20003f0e870 */
[----:B------:R-:W-:Y:S01]  /*58d0*/  ISETP.NE.AND.EX P2, PT, RZ, UR39, PT, P2 ;  /* 0x00000027ff007c0c */ /* 0x000fe2000bf45320 */
[----:B------:R-:W-:Y:S01]  /*58e0*/  UISETP.NE.AND.EX UP1, UPT, UR45, URZ, UPT, UP1 ;  /* 0x000000ff2d00728c */ /* 0x000fe2000bf25310 */
[----:B------:R-:W-:Y:S04]  /*58f0*/  PLOP3.LUT P1, PT, PT, PT, UP2, 0x80, 0x8 ;  /* 0x000000000008781c */ /* 0x000fe80003f2f028 */
[----:B------:R-:W-:Y:S06]  /*5900*/  @UP2 UPLOP3.LUT UP0, UPT, UPT, UPT, UP1, 0x80, 0x8 ;  /* 0x000000000008289c */ /* 0x000fec0003f0f010 */
[----:B------:R-:W-:Y:S01]  /*5910*/  PLOP3.LUT P0, PT, PT, PT, UP0, 0x80, 0x8 ;  /* 0x000000000008781c */ /* 0x000fe20003f0f008 */
[----:B------:R-:W-:Y:S01]  /*5920*/  @!UPT UIADD3 URZ, UPT, UPT, URZ, URZ, URZ ;  /* 0x000000fffffff290 */ /* 0x000fe2000fffe0ff */
[----:B------:R-:W-:Y:S11]  /*5930*/  BRA.U !UP1, `(.L_x_90) ;  /* 0x0000000109387547 */ /* 0x000ff6000b800000 */
[----:B------:R-:W-:Y:S01]  /*5940*/  UISETP.NE.U32.AND UP0, UPT, UR38, URZ, UPT ;  /* 0x000000ff2600728c */ /* 0x000fe2000bf05070 */
[----:B------:R-:W-:Y:S02]  /*5950*/  HFMA2 R0, -RZ, RZ, 0, 5.9604644775390625e-08 ;  /* 0x00000001ff007431 */ /* 0x000fe400000001ff */
[----:B------:R-:W-:Y:S01]  /*5960*/  IMAD.MOV.U32 R67, RZ, RZ, 0x1 ;  /* 0x00000001ff437424 */ /* 0x000fe200078e00ff */
[----:B------:R-:W-:Y:S06]  /*5970*/  UISETP.NE.AND.EX UP0, UPT, UR39, URZ, UPT, UP0 ;  /* 0x000000ff2700728c */ /* 0x000fec000bf05300 */
[----:B------:R-:W-:Y:S05]  /*5980*/  PLOP3.LUT P3, PT, PT, PT, UP0, 0x80, 0x8 ;  /* 0x000000000008781c */ /* 0x000fea0003f6f008 */
[----:B------:R-:W1:Y:S01]  /*5990*/  @UP0 LDCU.64 UR6, c[0x0][0x888] ;  /* 0x00011100ff0607ac */ /* 0x000e620008000a00 */
[----:B------:R-:W-:Y:S07]  /*59a0*/  @UP0 UIMAD UR4, UR36, UR44, URZ ;  /* 0x0000002c240402a4 */ /* 0x000fee000f8e02ff */
[----:B------:R-:W-:Y:S01]  /*59b0*/  @!P3 PRMT R67, R0, 0x7610, R67 ;  /* 0x000076100043b816 */ /* 0x000fe20000000043 */
[----:B-1----:R-:W-:Y:S03]  /*59c0*/  @UP0 UIMAD.WIDE UR6, UR4, 0x4, UR6 ;  /* 0x00000004040608a5 */ /* 0x002fe6000f8e0206 */
[----:B------:R-:W1:Y:S03]  /*59d0*/  @!UP0 LDCU UR4, c[0x0][0x880] ;  /* 0x00011000ff0487ac */ /* 0x000e660008000800 */
[----:B------:R-:W-:Y:S01]  /*59e0*/  IMAD.U32 R2, RZ, RZ, UR6 ;  /* 0x00000006ff027e24 */ /* 0x000fe2000f8e00ff */
[----:B------:R-:W-:Y:S05]  /*59f0*/  MOV R3, UR7 ;  /* 0x0000000700037c02 */ /* 0x000fea0008000f00 */
[----:B-----5:R2:W5:Y:S02]  /*5a00*/  @P3 LDG.E R35, desc[UR46][R2.64] ;  /* 0x0000002e02233981 */ /* 0x020564000c1e1900 */
[----:B-12---:R-:W-:Y:S02]  /*5a10*/  @!P3 IMAD.U32 R35, RZ, RZ, UR4 ;  /* 0x00000004ff23be24 */ /* 0x006fe4000f8e00ff */
.L_x_90:
[----:B------:R-:W-:Y:S05]  /*5a20*/  @!P4 BRA `(.L_x_91) ;  /* 0x000000000020c947 */ /* 0x000fea0003800000 */
[----:B------:R-:W-:Y:S04]  /*5a30*/  ISETP.NE.U32.AND P3, PT, R60, RZ, PT ;  /* 0x000000ff3c00720c */ /* 0x000fe80003f65070 */
[----:B------:R-:W-:Y:S11]  /*5a40*/  ISETP.NE.AND.EX P3, PT, R61, RZ, PT, P3 ;  /* 0x000000ff3d00720c */ /* 0x000ff60003f65330 */
[----:B------:R-:W-:Y:S02]  /*5a50*/  @!UPT UIADD3 URZ, UPT, UPT, URZ, URZ, URZ ;  /* 0x000000fffffff290 */ /* 0x000fe4000fffe0ff */
[----:B------:R-:W1:Y:S01]  /*5a60*/  @P3 LDC.64 R2, c[0x0][0x8a8] ;  /* 0x00022a00ff023b82 */ /* 0x000e620000000a00 */
[----:B------:R-:W-:Y:S04]  /*5a70*/  @P3 IMAD R0, R62, UR36, RZ ;  /* 0x000000243e003c24 */ /* 0x000fe8000f8e02ff */
[----:B-1----:R-:W-:Y:S05]  /*5a80*/  @P3 IMAD.WIDE R2, R0, 0x4, R2 ;  /* 0x0000000400023825 */ /* 0x002fea00078e0202 */
[----:B-----5:R1:W5:Y:S02]  /*5a90*/  @P3 LDG.E R32, desc[UR46][R2.64] ;  /* 0x0000002e02203981 */ /* 0x020364000c1e1900 */
[----:B-1----:R-:W2:Y:S02]  /*5aa0*/  @!P3 LDC R32, c[0x0][0x8a0] ;  /* 0x00022800ff20bb82 */ /* 0x002ea40000000800 */
.L_x_91:
[----:B-----5:R-:W-:Y:S01]  /*5ab0*/  FSETP.NEU.AND P3, PT, R35, RZ, PT ;  /* 0x000000ff2300720b */ /* 0x020fe20003f6d000 */
[----:B------:R-:W-:Y:S01]  /*5ac0*/  BSSY B1, `(.L_x_92) ;  /* 0x0000038000017945 */ /* 0x000fe20003800000 */
[----:B------:R-:W-:Y:S01]  /*5ad0*/  SEL R3, RZ, 0xffffffff, P2 ;  /* 0xffffffffff037807 */ /* 0x000fe20001000000 */
[----:B------:R-:W-:Y:S01]  /*5ae0*/  IMAD.MOV.U32 R43, RZ, RZ, 0x1 ;  /* 0x00000001ff2b7424 */ /* 0x000fe200078e00ff */
[----:B------:R-:W-:Y:S01]  /*5af0*/  @P1 LOP3.LUT P2, RZ, R67, 0xff, RZ, 0xc0, !PT ;  /* 0x000000ff43ff1812 */ /* 0x000fe2000784c0ff */
[----:B------:R-:W-:Y:S01]  /*5b00*/  IMAD R34, R30, 0x80, R33 ;  /* 0x000000801e227824 */ /* 0x000fe200078e0221 */
[----:B------:R-:W-:Y:S01]  /*5b10*/  @P1 SEL R2, RZ, 0xffffffff, P3 ;  /* 0xffffffffff021807 */ /* 0x000fe20001800000 */
[----:B------:R-:W-:Y:S01]  /*5b20*/  IMAD R85, R80, -0x10, R78 ;  /* 0xfffffff050557824 */ /* 0x000fe200078e024e */
[----:B------:R-:W-:Y:S01]  /*5b30*/  LEA R87, R30, UR48, 0x3 ;  /* 0x000000301e577c11 */ /* 0x000fe2000f8e18ff */
[----:B------:R-:W-:Y:S01]  /*5b40*/  IMAD.MOV.U32 R88, RZ, RZ, RZ ;  /* 0x000000ffff587224 */ /* 0x000fe200078e00ff */
[----:B------:R-:W-:Y:S02]  /*5b50*/  @P0 SEL R2, R3, R2, !P2 ;  /* 0x0000000203020207 */ /* 0x000fe40005000000 */
[----:B------:R-:W-:Y:S02]  /*5b60*/  CS2R R46, SRZ ;  /* 0x00000000002e7805 */ /* 0x000fe4000001ff00 */
[----:B------:R-:W-:Y:S02]  /*5b70*/  SHF.L.U32 R0, R76, 0x1f, RZ ;  /* 0x0000001f4c007819 */ /* 0x000fe400000006ff */
[----:B------:R-:W-:Y:S02]  /*5b80*/  CS2R R44, SRZ ;  /* 0x00000000002c7805 */ /* 0x000fe4000001ff00 */
[----:B------:R-:W-:Y:S02]  /*5b90*/  @P1 LOP3.LUT R2, R2, 0x1, RZ, 0xc0, !PT ;  /* 0x0000000102021812 */ /* 0x000fe400078ec0ff */
[----:B------:R-:W-:Y:S02]  /*5ba0*/  CS2R R50, SRZ ;  /* 0x0000000000327805 */ /* 0x000fe4000001ff00 */
[----:B------:R-:W-:Y:S02]  /*5bb0*/  PLOP3.LUT P2, PT, PT, PT, UP1, 0x80, 0x8 ;  /* 0x000000000008781c */ /* 0x000fe40003f4f018 */
[----:B------:R-:W-:Y:S02]  /*5bc0*/  CS2R R48, SRZ ;  /* 0x0000000000307805 */ /* 0x000fe4000001ff00 */
[----:B------:R-:W-:Y:S02]  /*5bd0*/  ISETP.NE.U32.OR P5, PT, R2, 0x1, !P1 ;  /* 0x000000010200780c */ /* 0x000fe40004fa5470 */
[----:B------:R-:W-:Y:S02]  /*5be0*/  CS2R R54, SRZ ;  /* 0x0000000000367805 */ /* 0x000fe4000001ff00 */
[----:B------:R-:W-:Y:S02]  /*5bf0*/  LOP3.LUT P4, R83, R67, 0xff, RZ, 0xc0, !PT ;  /* 0x000000ff43537812 */ /* 0x000fe4000788c0ff */
[----:B------:R-:W-:Y:S02]  /*5c00*/  CS2R R52, SRZ ;  /* 0x0000000000347805 */ /* 0x000fe4000001ff00 */
[----:B------:R-:W-:Y:S02]  /*5c10*/  SEL R2, RZ, 0xffffffff, P3 ;  /* 0xffffffffff027807 */ /* 0x000fe40001800000 */
[----:B------:R-:W-:Y:S02]  /*5c20*/  CS2R R58, SRZ ;  /* 0x00000000003a7805 */ /* 0x000fe4000001ff00 */
[----:B------:R-:W-:Y:S02]  /*5c30*/  P2R R86, PR, RZ, 0x20 ;  /* 0x00000020ff567803 */ /* 0x000fe40000000000 */
[----:B------:R-:W-:Y:S02]  /*5c40*/  CS2R R56, SRZ ;  /* 0x0000000000387805 */ /* 0x000fe4000001ff00 */
[----:B------:R-:W-:Y:S02]  /*5c50*/  @P2 SEL R2, R3, R2, !P4 ;  /* 0x0000000203022207 */ /* 0x000fe40006000000 */
[----:B------:R-:W-:Y:S02]  /*5c60*/  @P5 SHF.L.U32 R4, RZ, 0x1f, RZ ;  /* 0x0000001fff045819 */ /* 0x000fe400000006ff */
[----:B------:R-:W-:Y:S02]  /*5c70*/  LOP3.LUT R2, R2, 0x1, RZ, 0xc0, !PT ;  /* 0x0000000102027812 */ /* 0x000fe400078ec0ff */
[----:B------:R-:W1:Y:S02]  /*5c80*/  @P5 SYNCS.PHASECHK.TRANS64.TRYWAIT P1, [UR48+0x20], R4 ;  /* 0x00002004ff0055a7 */ /* 0x000e640008021130 */
[----:B------:R-:W-:Y:S04]  /*5c90*/  ISETP.NE.U32.AND P2, PT, R2, 0x1, PT ;  /* 0x000000010200780c */ /* 0x000fe80003f45070 */
[----:B------:R-:W-:Y:S01]  /*5ca0*/  P2R R89, PR, RZ, 0x4 ;  /* 0x00000004ff597803 */ /* 0x000fe20000000000 */
[----:B------:R3:W4:Y:S01]  /*5cb0*/  SYNCS.PHASECHK.TRANS64.TRYWAIT P0, [R87+URZ+0x90], R0 ;  /* 0x00009000570075a7 */ /* 0x00072200080011ff */
[----:B-1----:R-:W-:Y:S01]  /*5cc0*/  @P5 SEL R43, RZ, 0x1, !P1 ;  /* 0x00000001ff2b5807 */ /* 0x002fe20004800000 */
[----:B---3--:R-:W-:Y:S06]  /*5cd0*/  @!P5 BRA `(.L_x_93) ;  /* 0x000000000058d947 */ /* 0x008fec0003800000 */
[----:B------:R-:W-:Y:S01]  /*5ce0*/  IMAD.MOV.U32 R47, RZ, RZ, RZ ;  /* 0x000000ffff2f7224 */ /* 0x000fe200078e00ff */
[----:B------:R-:W-:Y:S01]  /*5cf0*/  ISETP.NE.AND P1, PT, R43, RZ, PT ;  /* 0x000000ff2b00720c */ /* 0x000fe20003f25270 */
[----:B------:R-:W-:Y:S01]  /*5d00*/  BSSY B0, `(.L_x_94) ;  /* 0x000000c000007945 */ /* 0x000fe20003800000 */
[----:B------:R-:W-:Y:S02]  /*5d10*/  CS2R R58, SRZ ;  /* 0x00000000003a7805 */ /* 0x000fe4000001ff00 */
[----:B------:R-:W-:Y:S02]  /*5d20*/  CS2R R56, SRZ ;  /* 0x0000000000387805 */ /* 0x000fe4000001ff00 */
[----:B------:R-:W-:Y:S02]  /*5d30*/  CS2R R54, SRZ ;  /* 0x0000000000367805 */ /* 0x000fe4000001ff00 */
[----:B------:R-:W-:Y:S02]  /*5d40*/  CS2R R52, SRZ ;  /* 0x0000000000347805 */ /* 0x000fe4000001ff00 */
[----:B------:R-:W-:Y:S02]  /*5d50*/  CS2R R50, SRZ ;  /* 0x0000000000327805 */ /* 0x000fe4000001ff00 */
[----:B------:R-:W-:Y:S02]  /*5d60*/  CS2R R48, SRZ ;  /* 0x0000000000307805 */ /* 0x000fe4000001ff00 */
[----:B------:R-:W-:Y:S01]  /*5d70*/  CS2R R44, SRZ ;  /* 0x00000000002c7805 */ /* 0x000fe2000001ff00 */
[----:B------:R-:W-:Y:S06]  /*5d80*/  @P1 BRA `(.L_x_95) ;  /* 0x00000000000c1947 */ /* 0x000fec0003800000 */
[----:B------:R-:W-:Y:S04]  /*5d90*/  SHF.L.U32 R3, RZ, 0x1f, RZ ;  /* 0x0000001fff037819 */ /* 0x000fe800000006ff */
[----:B------:R-:W1:Y:S02]  /*5da0*/  SYNCS.PHASECHK.TRANS64.TRYWAIT P1, [UR48+0x20], R3 ;  /* 0x00002003ff0075a7 */ /* 0x000e640008021130 */
[----:B-1----:R-:W-:Y:S05]  /*5db0*/  @!P1 BRA `(.L_x_96) ;  /* 0x0000005800409947 */ /* 0x002fea0003800000 */
.L_x_95:
[----:B------:R-:W-:Y:S05]  /*5dc0*/  BSYNC B0 ;  /* 0x0000000000007941 */ /* 0x000fea0003800000 */
.L_x_94:
[----:B------:R-:W-:Y:S01]  /*5dd0*/  ISETP.NE.AND P1, PT, R89, RZ, PT ;  /* 0x000000ff5900720c */ /* 0x000fe20003f25270 */
[----:B------:R-:W-:Y:S11]  /*5de0*/  HFMA2 R88, -RZ, RZ, 0, 5.9604644775390625e-08 ;  /* 0x00000001ff587431 */ /* 0x000ff600000001ff */
[----:B------:R-:W-:Y:S01]  /*5df0*/  @!UPT UIADD3 URZ, UPT, UPT, URZ, URZ, URZ ;  /* 0x000000fffffff290 */ /* 0x000fe2000fffe0ff */
[----:B------:R3:W1:Y:S04]  /*5e00*/  @P1 LDS.128 R56, [R79] ;  /* 0x000000004f381984 */ /* 0x0006680000000c00 */
[----:B------:R3:W1:Y:S04]  /*5e10*/  @P1 LDS.128 R52, [R78+0x10] ;  /* 0x000010004e341984 */ /* 0x0006680000000c00 */
[----:B------:R3:W1:Y:S04]  /*5e20*/  @P1 LDS.128 R48, [R77+0x20] ;  /* 0x000020004d301984 */ /* 0x0006680000000c00 */
[----:B------:R3:W1:Y:S02]  /*5e30*/  @P1 LDS.128 R44, [R85+0x30] ;  /* 0x00003000552c1984 */ /* 0x0006640000000c00 */
.L_x_93:
[----:B------:R-:W-:Y:S05]  /*5e40*/  BSYNC B1 ;  /* 0x0000000000017941 */ /* 0x000fea0003800000 */
.L_x_92:
[----:B-1----:R-:W-:Y:S04]  /*5e50*/  SHF.R.U32.HI R3, RZ, 0x15, R34 ;  /* 0x00000015ff037819 */ /* 0x002fe80000011622 */
[----:B------:R-:W-:Y:S01]  /*5e60*/  LOP3.LUT P1, RZ, R3, 0x3, R72, 0x48, !PT ;  /* 0x0000000303ff7812 */ /* 0x000fe20007824848 */
[----:B------:R-:W-:Y:S01]  /*5e70*/  @!UPT UIADD3 URZ, UPT, UPT, URZ, URZ, URZ ;  /* 0x000000fffffff290 */ /* 0x000fe2000fffe0ff */
[----:B----4-:R-:W-:Y:S11]  /*5e80*/  @P0 BRA `(.L_x_97) ;  /* 0x0000000000080947 */ /* 0x010ff60003800000 */
[----:B------:R-:W1:Y:S02]  /*5e90*/  SYNCS.PHASECHK.TRANS64.TRYWAIT P0, [R87+URZ+0x90], R0 ;  /* 0x00009000570075a7 */ /* 0x000e6400080011ff */
[----:B-1----:R-:W-:Y:S05]  /*5ea0*/  @!P0 BRA `(.L_x_98) ;  /* 0x00000058001c8947 */ /* 0x002fea0003800000 */
.L_x_97:
[----:B------:R-:W-:Y:S05]  /*5eb0*/  @!P1 BRA `(.L_x_99) ;  /* 0x0000000000409947 */ /* 0x000fea0003800000 */
[----:B------:R-:W4:Y:S01]  /*5ec0*/  LDCU.64 UR8, c[0x4][0x70] ;  /* 0x01000e00ff0877ac */ /* 0x000f220008000a00 */
[----:B------:R-:W-:Y:S01]  /*5ed0*/  MOV R3, 0x0 ;  /* 0x0000000000037802 */ /* 0x000fe20000000f00 */
[----:B------:R-:W-:Y:S02]  /*5ee0*/  HFMA2 R12, -RZ, RZ, 0, 5.9604644775390625e-08 ;  /* 0x00000001ff0c7431 */ /* 0x000fe400000001ff */
[----:B------:R-:W-:Y:S02]  /*5ef0*/  IMAD.MOV.U32 R8, RZ, RZ, 0x192 ;  /* 0x00000192ff087424 */ /* 0x000fe400078e00ff */
[----:B------:R-:W-:Y:S01]  /*5f00*/  IMAD.MOV.U32 R13, RZ, RZ, RZ ;  /* 0x000000ffff0d7224 */ /* 0x000fe200078e00ff */
[----:B------:R-:W5:Y:S01]  /*5f10*/  LDCU.64 UR6, c[0x4][0x78] ;  /* 0x01000f00ff0677ac */ /* 0x000f620008000a00 */
[----:B------:R-:W1:Y:S01]  /*5f20*/  LDC.64 R2, c[0x4][R3] ;  /* 0x0100000003027b82 */ /* 0x000e620000000a00 */
[----:B------:R-:W2:Y:S01]  /*5f30*/  LDCU.64 UR4, c[0x4][0x10] ;  /* 0x01000200ff0477ac */ /* 0x000ea20008000a00 */
[----:B----4-:R-:W-:Y:S01]  /*5f40*/  MOV R5, UR9 ;  /* 0x0000000900057c02 */ /* 0x010fe20008000f00 */
[----:B------:R-:W-:Y:S01]  /*5f50*/  IMAD.U32 R4, RZ, RZ, UR8 ;  /* 0x00000008ff047e24 */ /* 0x000fe2000f8e00ff */
[----:B-----5:R-:W-:Y:S01]  /*5f60*/  MOV R7, UR7 ;  /* 0x0000000700077c02 */ /* 0x020fe20008000f00 */
[----:B------:R-:W-:Y:S01]  /*5f70*/  IMAD.U32 R6, RZ, RZ, UR6 ;  /* 0x00000006ff067e24 */ /* 0x000fe2000f8e00ff */
[----:B--2---:R-:W-:Y:S01]  /*5f80*/  MOV R11, UR5 ;  /* 0x00000005000b7c02 */ /* 0x004fe20008000f00 */
[----:B------:R-:W-:Y:S02]  /*5f90*/  IMAD.U32 R10, RZ, RZ, UR4 ;  /* 0x00000004ff0a7e24 */ /* 0x000fe4000f8e00ff */
[----:B------:R-:W-:Y:S07]  /*5fa0*/  LEPC R20, `(.L_x_99) ;  /* 0x000000001014794e */ /* 0x000fee0000000000 */
[----:B-1-3--:R-:W-:Y:S05]  /*5fb0*/  CALL.ABS.NOINC R2 ;  /* 0x0000000002007343 */ /* 0x00afea0003c00000 */
.L_x_99:
[----:B------:R-:W-:Y:S01]  /*5fc0*/  LOP3.LUT R20, R56, 0xffffe000, RZ, 0xc0, !PT ;  /* 0xffffe00038147812 */ /* 0x000fe200078ec0ff */
[----:B------:R-:W-:Y:S05]  /*5fd0*/  WARPSYNC.ALL ;  /* 0x0000000000007948 */ /* 0x000fea0003800000 */
[----:B------:R-:W-:Y:S01]  /*5fe0*/  R2UR UR4, R34 ;  /* 0x00000000220472ca */ /* 0x000fe200000e0000 */
[----:B------:R-:W-:Y:S01]  /*5ff0*/  BSSY.RECONVERGENT B0, `(.L_x_100) ;  /* 0x0000058000007945 */ /* 0x000fe20003800200 */
[----:B------:R-:W-:Y:S02]  /*6000*/  LOP3.LUT R21, R57, 0xffffe000, RZ, 0xc0, !PT ;  /* 0xffffe00039157812 */ /* 0x000fe400078ec0ff */
[----:B------:R-:W-:Y:S02]  /*6010*/  LOP3.LUT R40, R58, 0xffffe000, RZ, 0xc0, !PT ;  /* 0xffffe0003a287812 */ /* 0x000fe400078ec0ff */
[----:B------:R-:W-:Y:S02]  /*6020*/  LOP3.LUT R41, R52, 0xffffe000, RZ, 0xc0, !PT ;  /* 0xffffe00034297812 */ /* 0x000fe400078ec0ff */
[----:B------:R-:W-:Y:S05]  /*6030*/  ISETP.NE.AND P0, PT, R81, RZ, PT ;  /* 0x000000ff5100720c */ /* 0x000fea0003f05270 */
[----:B------:R-:W1:Y:S02]  /*6040*/  LDTM.x16 R4, tmem[UR4] ;  /* 0x00000004000479ee */ /* 0x000e640008240000 */
[C---:B-12---:R-:W-:Y:S01]  /*6050*/  FMUL R0, R32.reuse, R4 ;  /* 0x0000000420007220 */ /* 0x046fe20000400000 */
[C---:B------:R-:W-:Y:S01]  /*6060*/  FMUL R2, R32.reuse, R5 ;  /* 0x0000000520027220 */ /* 0x040fe20000400000 */
[C---:B------:R-:W-:Y:S01]  /*6070*/  FMUL R3, R32.reuse, R6 ;  /* 0x0000000620037220 */ /* 0x040fe20000400000 */
[----:B------:R-:W-:Y:S01]  /*6080*/  FMUL R7, R32, R7 ;  /* 0x0000000720077220 */ /* 0x000fe20000400000 */
[----:B------:R-:W-:Y:S01]  /*6090*/  FFMA R36, R35, R20, R0 ;  /* 0x0000001423247223 */ /* 0x000fe20000000000 */
[----:B------:R-:W-:Y:S01]  /*60a0*/  LOP3.LUT R20, R59, 0xffffe000, RZ, 0xc0, !PT ;  /* 0xffffe0003b147812 */ /* 0x000fe200078ec0ff */
[C---:B------:R-:W-:Y:S01]  /*60b0*/  FFMA R37, R35.reuse, R21, R2 ;  /* 0x0000001523257223 */ /* 0x040fe20000000002 */
[----:B------:R-:W-:Y:S01]  /*60c0*/  LOP3.LUT R21, R54, 0xffffe000, RZ, 0xc0, !PT ;  /* 0xffffe00036157812 */ /* 0x000fe200078ec0ff */
[----:B------:R-:W-:Y:S01]  /*60d0*/  FFMA R38, R35, R40, R3 ;  /* 0x0000002823267223 */ /* 0x000fe20000000003 */
[----:B------:R-:W-:Y:S01]  /*60e0*/  LOP3.LUT R40, R53, 0xffffe000, RZ, 0xc0, !PT ;  /* 0xffffe00035287812 */ /* 0x000fe200078ec0ff */
[----:B------:R-:W-:Y:S01]  /*60f0*/  FFMA R39, R35, R20, R7 ;  /* 0x0000001423277223 */ /* 0x000fe20000000007 */
[----:B------:R-:W-:Y:S01]  /*6100*/  LOP3.LUT R20, R55, 0xffffe000, RZ, 0xc0, !PT ;  /* 0xffffe00037147812 */ /* 0x000fe200078ec0ff */
[C---:B------:R-:W-:Y:S01]  /*6110*/  FMUL R4, R32.reuse, R8 ;  /* 0x0000000820047220 */ /* 0x040fe20000400000 */
[----:B------:R-:W-:Y:S01]  /*6120*/  F2FP.TF32.F32.PACK_B R36, R36 ;  /* 0x00000024ff24723e */ /* 0x000fe200024050ff */
[C---:B------:R-:W-:Y:S01]  /*6130*/  FMUL R5, R32.reuse, R9 ;  /* 0x0000000920057220 */ /* 0x040fe20000400000 */
[----:B------:R-:W-:Y:S01]  /*6140*/  F2FP.TF32.F32.PACK_B R37, R37 ;  /* 0x00000025ff25723e */ /* 0x000fe200024050ff */
[C---:B------:R-:W-:Y:S01]  /*6150*/  FMUL R6, R32.reuse, R10 ;  /* 0x0000000a20067220 */ /* 0x040fe20000400000 */
[----:B------:R-:W-:Y:S01]  /*6160*/  FMUL R11, R32, R11 ;  /* 0x0000000b200b7220 */ /* 0x000fe20000400000 */
[----:B------:R-:W-:Y:S01]  /*6170*/  F2FP.TF32.F32.PACK_B R38, R38 ;  /* 0x00000026ff26723e */ /* 0x000fe200024050ff */
[C---:B------:R-:W-:Y:S01]  /*6180*/  FFMA R4, R35.reuse, R41, R4 ;  /* 0x0000002923047223 */ /* 0x040fe20000000004 */
[----:B------:R-:W-:Y:S01]  /*6190*/  F2FP.TF32.F32.PACK_B R39, R39 ;  /* 0x00000027ff27723e */ /* 0x000fe200024050ff */
[C---:B------:R-:W-:Y:S01]  /*61a0*/  FFMA R5, R35.reuse, R40, R5 ;  /* 0x0000002823057223 */ /* 0x040fe20000000005 */
[C---:B------:R-:W-:Y:S01]  /*61b0*/  FFMA R6, R35.reuse, R21, R6 ;  /* 0x0000001523067223 */ /* 0x040fe20000000006 */
[----:B------:R-:W-:Y:S01]  /*61c0*/  FFMA R7, R35, R20, R11 ;  /* 0x0000001423077223 */ /* 0x000fe2000000000b */
[----:B------:R-:W-:Y:S01]  /*61d0*/  LOP3.LUT R41, R48, 0xffffe000, RZ, 0xc0, !PT ;  /* 0xffffe00030297812 */ /* 0x000fe200078ec0ff */
[----:B------:R1:W-:Y:S01]  /*61e0*/  STS.128 [R79], R36 ;  /* 0x000000244f007388 */ /* 0x0003e20000000c00 */
[----:B------:R-:W-:Y:S01]  /*61f0*/  LOP3.LUT R40, R49, 0xffffe000, RZ, 0xc0, !PT ;  /* 0xffffe00031287812 */ /* 0x000fe200078ec0ff */
[C---:B------:R-:W-:Y:S01]  /*6200*/  FMUL R8, R32.reuse, R12 ;  /* 0x0000000c20087220 */ /* 0x040fe20000400000 */
[----:B------:R-:W-:Y:S01]  /*6210*/  FMUL R9, R32, R13 ;  /* 0x0000000d20097220 */ /* 0x000fe20000400000 */
[----:B------:R-:W-:Y:S01]  /*6220*/  LOP3.LUT R21, R50, 0xffffe000, RZ, 0xc0, !PT ;  /* 0xffffe00032157812 */ /* 0x000fe200078ec0ff */
[C---:B------:R-:W-:Y:S01]  /*6230*/  FMUL R10, R32.reuse, R14 ;  /* 0x0000000e200a7220 */ /* 0x040fe20000400000 */
[----:B------:R-:W-:Y:S01]  /*6240*/  LOP3.LUT R20, R51, 0xffffe000, RZ, 0xc0, !PT ;  /* 0xffffe00033147812 */ /* 0x000fe200078ec0ff */
[----:B------:R-:W-:Y:S01]  /*6250*/  FMUL R15, R32, R15 ;  /* 0x0000000f200f7220 */ /* 0x000fe20000400000 */
[----:B------:R-:W-:Y:S01]  /*6260*/  F2FP.TF32.F32.PACK_B R4, R4 ;  /* 0x00000004ff04723e */ /* 0x000fe200024050ff */
[C---:B------:R-:W-:Y:S01]  /*6270*/  FFMA R8, R35.reuse, R41, R8 ;  /* 0x0000002923087223 */ /* 0x040fe20000000008 */
[----:B------:R-:W-:Y:S01]  /*6280*/  F2FP.TF32.F32.PACK_B R5, R5 ;  /* 0x00000005ff05723e */ /* 0x000fe200024050ff */
[C---:B------:R-:W-:Y:S01]  /*6290*/  FFMA R9, R35.reuse, R40, R9 ;  /* 0x0000002823097223 */ /* 0x040fe20000000009 */
[----:B------:R-:W-:Y:S01]  /*62a0*/  F2FP.TF32.F32.PACK_B R6, R6 ;  /* 0x00000006ff06723e */ /* 0x000fe200024050ff */
[C---:B------:R-:W-:Y:S01]  /*62b0*/  FFMA R10, R35.reuse, R21, R10 ;  /* 0x00000015230a7223 */ /* 0x040fe2000000000a */
[----:B------:R-:W-:Y:S01]  /*62c0*/  F2FP.TF32.F32.PACK_B R7, R7 ;  /* 0x00000007ff07723e */ /* 0x000fe200024050ff */
[----:B------:R-:W-:Y:S01]  /*62d0*/  FFMA R11, R35, R20, R15 ;  /* 0x00000014230b7223 */ /* 0x000fe2000000000f */
[----:B------:R-:W-:Y:S01]  /*62e0*/  LOP3.LUT R41, R44, 0xffffe000, RZ, 0xc0, !PT ;  /* 0xffffe0002c297812 */ /* 0x000fe200078ec0ff */
[C---:B------:R-:W-:Y:S01]  /*62f0*/  FMUL R12, R32.reuse, R16 ;  /* 0x00000010200c7220 */ /* 0x040fe20000400000 */
[----:B------:R-:W-:Y:S01]  /*6300*/  LOP3.LUT R40, R45, 0xffffe000, RZ, 0xc0, !PT ;  /* 0xffffe0002d287812 */ /* 0x000fe200078ec0ff */
[----:B------:R1:W-:Y:S01]  /*6310*/  STS.128 [R78+0x10], R4 ;  /* 0x000010044e007388 */ /* 0x0003e20000000c00 */
        /* <DEDUP_REMOVED lines=13> */
[----:B------:R-:W-:Y:S02]  /*63f0*/  F2FP.TF32.F32.PACK_B R12, R12 ;  /* 0x0000000cff0c723e */ /* 0x000fe400024050ff */
[----:B------:R-:W-:Y:S01]  /*6400*/  F2FP.TF32.F32.PACK_B R13, R13 ;  /* 0x0000000dff0d723e */ /* 0x000fe200024050ff */
[----:B------:R1:W-:Y:S01]  /*6410*/  STS.128 [R77+0x20], R8 ;  /* 0x000020084d007388 */ /* 0x0003e20000000c00 */
[----:B------:R-:W-:Y:S02]  /*6420*/  F2FP.TF32.F32.PACK_B R14, R14 ;  /* 0x0000000eff0e723e */ /* 0x000fe400024050ff */
[----:B------:R-:W-:Y:S05]  /*6430*/  F2FP.TF32.F32.PACK_B R15, R15 ;  /* 0x0000000fff0f723e */ /* 0x000fea00024050ff */
[----:B------:R1:W-:Y:S01]  /*6440*/  STS.128 [R85+0x30], R12 ;  /* 0x0000300c55007388 */ /* 0x0003e20000000c00 */
[----:B------:R-:W-:Y:S01]  /*6450*/  @!PT LDS RZ, [RZ] ;  /* 0x00000000fffff984 */ /* 0x000fe20000000800 */
[----:B------:R-:W-:Y:S01]  /*6460*/  @!PT LDS RZ, [RZ] ;  /* 0x00000000fffff984 */ /* 0x000fe20000000800 */
[----:B------:R-:W-:Y:S01]  /*6470*/  @!PT LDS RZ, [RZ] ;  /* 0x00000000fffff984 */ /* 0x000fe20000000800 */
[----:B------:R-:W-:Y:S01]  /*6480*/  @!PT LDS RZ, [RZ] ;  /* 0x00000000fffff984 */ /* 0x000fe20000000800 */
[----:B------:R2:W-:Y:S07]  /*6490*/  MEMBAR.ALL.CTA ;  /* 0x0000000000007992 */ /* 0x0005ee0000008000 */
[----:B--2---:R-:W2:Y:S02]  /*64a0*/  FENCE.VIEW.ASYNC.S ;  /* 0x00000000000073c6 */ /* 0x004ea40000000000 */
[----:B--2---:R-:W-:Y:S06]  /*64b0*/  BAR.SYNC.DEFER_BLOCKING 0x1, 0x80 ;  /* 0x0042000000007b1d */ /* 0x004fec0000010000 */
[----:B------:R-:W-:Y:S05]  /*64c0*/  @P0 BRA `(.L_x_101) ;  /* 0x0000000000280947 */ /* 0x000fea0003800000 */
[----:B------:R-:W-:Y:S02]  /*64d0*/  UIADD3 UR4, UPT, UPT, UR48, 0x200, URZ ;  /* 0x0000020030047890 */ /* 0x000fe4000fffe0ff */
[----:B------:R-:W-:Y:S01]  /*64e0*/  UIADD3 UR6, UP0, UPT, UR52, 0x680, URZ ;  /* 0x0000068034067890 */ /* 0x000fe2000ff1e0ff */
[----:B------:R-:W-:Y:S03]  /*64f0*/  UMOV UR43, UR36 ;  /* 0x00000024002b7c82 */ /* 0x000fe60008000000 */
[----:B------:R-:W-:Y:S01]  /*6500*/  MOV R73, UR4 ;  /* 0x0000000400497c02 */ /* 0x000fe20008000f00 */
[----:B------:R-:W-:Y:S03]  /*6510*/  UIADD3.X UR7, UPT, UPT, URZ, UR53, URZ, UP0, !UPT ;  /* 0x00000035ff077290 */ /* 0x000fe600087fe4ff */
[----:B------:R-:W-:Y:S11]  /*6520*/  R2UR UR40, R73 ;  /* 0x00000000492872ca */ /* 0x000ff600000e0000 */
[----:B------:R-:W-:Y:S02]  /*6530*/  @!UPT UIADD3 URZ, UPT, UPT, URZ, URZ, URZ ;  /* 0x000000fffffff290 */ /* 0x000fe4000fffe0ff */
[----:B------:R2:W-:Y:S01]  /*6540*/  UTMASTG.3D [UR40], [UR6] ;  /* 0x00000028060073b5 */ /* 0x0005e20008010000 */
[----:B------:R0:W-:Y:S01]  /*6550*/  UTMACMDFLUSH ;  /* 0x00000000000079b7 */ /* 0x0001e20000000000 */
[----:B--2---:R-:W-:Y:S04]  /*6560*/  DEPBAR.LE SB0, 0x1 ;  /* 0x000080400000791a */ /* 0x004fe80000000000 */
.L_x_101:
[----:B------:R-:W-:Y:S05]  /*6570*/  BSYNC.RECONVERGENT B0 ;  /* 0x0000000000007941 */ /* 0x000fea0003800200 */
.L_x_100:
[----:B------:R-:W-:Y:S01]  /*6580*/  BAR.SYNC.DEFER_BLOCKING 0x1, 0x80 ;  /* 0x0042000000007b1d */ /* 0x000fe20000010000 */
[----:B------:R-:W-:Y:S01]  /*6590*/  ISETP.NE.AND P1, PT, R86, RZ, PT ;  /* 0x000000ff5600720c */ /* 0x000fe20003f25270 */
[----:B------:R-:W-:Y:S01]  /*65a0*/  UISETP.NE.AND UP0, UPT, UR49, URZ, UPT ;  /* 0x000000ff3100728c */ /* 0x000fe2000bf05270 */
[----:B------:R-:W-:Y:S11]  /*65b0*/  LEA R3, R88, UR48, 0x3 ;  /* 0x0000003058037c11 */ /* 0x000ff6000f8e18ff */
[----:B------:R-:W-:Y:S01]  /*65c0*/  @P1 SHF.L.U32 R2, RZ, 0x1f, RZ ;  /* 0x0000001fff021819 */ /* 0x000fe200000006ff */
[----:B------:R-:W-:Y:S06]  /*65d0*/  BRA.U !UP0, `(.L_x_102) ;  /* 0x0000000108247547 */ /* 0x000fec000b800000 */
[----:B-1----:R-:W-:Y:S01]  /*65e0*/  IMAD.U32 R5, RZ, RZ, UR51 ;  /* 0x00000033ff057e24 */ /* 0x002fe2000f8e00ff */
[----:B------:R-:W-:Y:S01]  /*65f0*/  MOV R0, UR37 ;  /* 0x0000002500007c02 */ /* 0x000fe20008000f00 */
[----:B------:R-:W-:Y:S03]  /*6600*/  UIADD3 UR51, UPT, UPT, UR51, 0x1, URZ ;  /* 0x0000000133337890 */ /* 0x000fe6000fffe0ff */
[----:B------:R-:W-:Y:S01]  /*6610*/  @P1 LEA R5, R5, UR48, 0x3 ;  /* 0x0000003005051c11 */ /* 0x000fe2000f8e18ff */
[----:B------:R-:W-:Y:S04]  /*6620*/  UISETP.NE.AND UP0, UPT, UR51, 0x4, UPT ;  /* 0x000000043300788c */ /* 0x000fe8000bf05270 */
[----:B------:R-:W-:Y:S01]  /*6630*/  @P1 VIADD R5, R5, 0x40 ;  /* 0x0000004005051836 */ /* 0x000fe20000000000 */
[----:B------:R-:W-:Y:S04]  /*6640*/  USEL UR51, UR51, URZ, UP0 ;  /* 0x000000ff33337287 */ /* 0x000fe80008000000 */
[----:B------:R-:W-:Y:S04]  /*6650*/  @P1 PRMT R0, R0, 0x654, R5 ;  /* 0x0000065400001816 */ /* 0x000fe80000000005 */
[----:B------:R2:W-:Y:S04]  /*6660*/  @P1 SYNCS.ARRIVE.TRANS64.RED.A1T0 RZ, [R0+URZ], RZ ;  /* 0x000000ff00ff19a7 */ /* 0x0005e800081004ff */
.L_x_102:
[----:B------:R-:W4:Y:S01]  /*6670*/  @P1 SYNCS.PHASECHK.TRANS64.TRYWAIT P0, [R3+URZ+0x20], R2 ;  /* 0x00002002030015a7 */ /* 0x000f2200080011ff */
[----:B------:R-:W-:Y:S01]  /*6680*/  BSSY B1, `(.L_x_103) ;  /* 0x0000016000017945 */ /* 0x000fe20003800000 */
[----:B----4-:R-:W-:Y:S03]  /*6690*/  @P1 SEL R43, RZ, 0x1, !P0 ;  /* 0x00000001ff2b1807 */ /* 0x010fe60004000000 */
[----:B------:R-:W-:Y:S05]  /*66a0*/  @!P1 BRA `(.L_x_104) ;  /* 0x00000000004c9947 */ /* 0x000fea0003800000 */
[----:B------:R-:W-:Y:S01]  /*66b0*/  ISETP.NE.AND P0, PT, R43, RZ, PT ;  /* 0x000000ff2b00720c */ /* 0x000fe20003f05270 */
[----:B------:R-:W-:Y:S01]  /*66c0*/  BSSY B0, `(.L_x_105) ;  /* 0x000000b000007945 */ /* 0x000fe20003800000 */
[----:B------:R-:W-:Y:S11]  /*66d0*/  ISETP.NE.AND P1, PT, R89, RZ, PT ;  /* 0x000000ff5900720c */ /* 0x000ff60003f25270 */
[----:B------:R-:W-:Y:S02]  /*66e0*/  @!UPT UIADD3 URZ, UPT, UPT, URZ, URZ, URZ ;  /* 0x000000fffffff290 */ /* 0x000fe4000fffe0ff */
[C---:B-1----:R-:W-:Y:S01]  /*66f0*/  @P1 IMAD R6, R88.reuse, 0x2000, R79 ;  /* 0x0000200058061824 */ /* 0x042fe200078e024f */
[C---:B------:R-:W-:Y:S01]  /*6700*/  @P1 LEA R4, R88.reuse, R77, 0xd ;  /* 0x0000004d58041211 */ /* 0x040fe200078e68ff */
[C---:B------:R-:W-:Y:S02]  /*6710*/  @P1 IMAD R5, R88.reuse, 0x2000, R78 ;  /* 0x0000200058051824 */ /* 0x040fe400078e024e */
[----:B------:R-:W-:Y:S01]  /*6720*/  @P1 IMAD R2, R88, 0x2000, R85 ;  /* 0x0000200058021824 */ /* 0x000fe200078e0255 */
[----:B------:R-:W-:Y:S06]  /*6730*/  @P0 BRA `(.L_x_106) ;  /* 0x00000000000c0947 */ /* 0x000fec0003800000 */
[----:B--2---:R-:W-:Y:S04]  /*6740*/  SHF.L.U32 R0, RZ, 0x1f, RZ ;  /* 0x0000001fff007819 */ /* 0x004fe800000006ff */
[----:B------:R-:W1:Y:S02]  /*6750*/  SYNCS.PHASECHK.TRANS64.TRYWAIT P0, [R3+URZ+0x20], R0 ;  /* 0x00002000030075a7 */ /* 0x000e6400080011ff */
[----:B-1----:R-:W-:Y:S05]  /*6760*/  @!P0 BRA `(.L_x_107) ;  /* 0x0000005000008947 */ /* 0x002fea0003800000 */
.L_x_106:
[----:B------:R-:W-:Y:S05]  /*6770*/  BSYNC B0 ;  /* 0x0000000000007941 */ /* 0x000fea0003800000 */
.L_x_105:
[----:B------:R-:W-:Y:S02]  /*6780*/  ISETP.NE.AND P0, PT, R89, RZ, PT ;  /* 0x000000ff5900720c */ /* 0x000fe40003f05270 */
[----:B------:R-:W-:Y:S11]  /*6790*/  IADD3 R88, PT, PT, R88, 0x1, RZ ;  /* 0x0000000158587810 */ /* 0x000ff60007ffe0ff */
[----:B------:R4:W1:Y:S04]  /*67a0*/  @P0 LDS.128 R56, [R6] ;  /* 0x0000000006380984 */ /* 0x0008680000000c00 */
[----:B------:R4:W1:Y:S04]  /*67b0*/  @P0 LDS.128 R52, [R5+0x10] ;  /* 0x0000100005340984 */ /* 0x0008680000000c00 */
[----:B------:R4:W1:Y:S04]  /*67c0*/  @P0 LDS.128 R48, [R4+0x20] ;  /* 0x0000200004300984 */ /* 0x0008680000000c00 */
[----:B------:R4:W1:Y:S02]  /*67d0*/  @P0 LDS.128 R44, [R2+0x30] ;  /* 0x00003000022c0984 */ /* 0x0008640000000c00 */
.L_x_104:
[----:B------:R-:W-:Y:S05]  /*67e0*/  BSYNC B1 ;  /* 0x0000000000017941 */ /* 0x000fea0003800000 */
.L_x_103:
[----:B-1----:R-:W-:Y:S05]  /*67f0*/  VIADD R3, R34, 0x10 ;  /* 0x0000001022037836 */ /* 0x002fea0000000000 */
[----:B------:R-:W-:Y:S04]  /*6800*/  SHF.R.U32.HI R3, RZ, 0x15, R3 ;  /* 0x00000015ff037819 */ /* 0x000fe80000011603 */
[----:B------:R-:W-:Y:S11]  /*6810*/  LOP3.LUT P0, RZ, R3, 0x3, R72, 0x48, !PT ;  /* 0x0000000303ff7812 */ /* 0x000ff60007804848 */
[----:B------:R-:W-:Y:S02]  /*6820*/  @!UPT UIADD3 URZ, UPT, UPT, URZ, URZ, URZ ;  /* 0x000000fffffff290 */ /* 0x000fe4000fffe0ff */
[----:B------:R-:W-:Y:S05]  /*6830*/  @!P0 BRA `(.L_x_108) ;  /* 0x0000000000408947 */ /* 0x000fea0003800000 */
[----:B------:R-:W1:Y:S01]  /*6840*/  LDCU.64 UR8, c[0x4][0x70] ;  /* 0x01000e00ff0877ac */ /* 0x000e620008000a00 */
[----:B------:R-:W-:Y:S01]  /*6850*/  MOV R3, 0x0 ;  /* 0x0000000000037802 */ /* 0x000fe20000000f00 */
[----:B------:R-:W-:Y:S02]  /*6860*/  HFMA2 R12, -RZ, RZ, 0, 5.9604644775390625e-08 ;  /* 0x00000001ff0c7431 */ /* 0x000fe400000001ff */
[----:B------:R-:W-:Y:S02]  /*6870*/  IMAD.MOV.U32 R8, RZ, RZ, 0x192 ;  /* 0x00000192ff087424 */ /* 0x000fe400078e00ff */
[----:B------:R-:W-:Y:S01]  /*6880*/  IMAD.MOV.U32 R13, RZ, RZ, RZ ;  /* 0x000000ffff0d7224 */ /* 0x000fe200078e00ff */
[----:B------:R-:W5:Y:S01]  /*6890*/  LDCU.64 UR6, c[0x4][0x78] ;  /* 0x01000f00ff0677ac */ /* 0x000f620008000a00 */
[----:B----4-:R-:W4:Y:S01]  /*68a0*/  LDC.64 R2, c[0x4][R3] ;  /* 0x0100000003027b82 */ /* 0x010f220000000a00 */
[----:B------:R-:W2:Y:S01]  /*68b0*/  LDCU.64 UR4, c[0x4][0x10] ;  /* 0x01000200ff0477ac */ /* 0x000ea20008000a00 */
[----:B-1----:R-:W-:Y:S01]  /*68c0*/  MOV R5, UR9 ;  /* 0x0000000900057c02 */ /* 0x002fe20008000f00 */
[----:B------:R-:W-:Y:S01]  /*68d0*/  IMAD.U32 R4, RZ, RZ, UR8 ;  /* 0x00000008ff047e24 */ /* 0x000fe2000f8e00ff */
[----:B-----5:R-:W-:Y:S01]  /*68e0*/  MOV R7, UR7 ;  /* 0x0000000700077c02 */ /* 0x020fe20008000f00 */
[----:B------:R-:W-:Y:S01]  /*68f0*/  IMAD.U32 R6, RZ, RZ, UR6 ;  /* 0x00000006ff067e24 */ /* 0x000fe2000f8e00ff */
[----:B--2---:R-:W-:Y:S01]  /*6900*/  MOV R11, UR5 ;  /* 0x00000005000b7c02 */ /* 0x004fe20008000f00 */
[----:B------:R-:W-:Y:S02]  /*6910*/  IMAD.U32 R10, RZ, RZ, UR4 ;  /* 0x00000004ff0a7e24 */ /* 0x000fe4000f8e00ff */
[----:B------:R-:W-:Y:S07]  /*6920*/  LEPC R20, `(.L_x_108) ;  /* 0x000000001014794e */ /* 0x000fee0000000000 */
[----:B---34-:R-:W-:Y:S05]  /*6930*/  CALL.ABS.NOINC R2 ;  /* 0x0000000002007343 */ /* 0x018fea0003c00000 */
.L_x_108:
[----:B------:R-:W-:Y:S01]  /*6940*/  LOP3.LUT R20, R56, 0xffffe000, RZ, 0xc0, !PT ;  /* 0xffffe00038147812 */ /* 0x000fe200078ec0ff */
[----:B------:R-:W-:Y:S05]  /*6950*/  WARPSYNC.ALL ;  /* 0x0000000000007948 */ /* 0x000fea0003800000 */
[----:B------:R-:W-:Y:S01]  /*6960*/  R2UR UR4, R34 ;  /* 0x00000000220472ca */ /* 0x000fe200000e0000 */
[----:B------:R-:W-:Y:S01]  /*6970*/  IMAD.U32 R91, RZ, RZ, UR51 ;  /* 0x00000033ff5b7e24 */ /* 0x000fe2000f8e00ff */
[----:B------:R-:W-:Y:S01]  /*6980*/  LOP3.LUT R21, R57, 0xffffe000, RZ, 0xc0, !PT ;  /* 0xffffe00039157812 */ /* 0x000fe200078ec0ff */
[----:B------:R-:W-:Y:S01]  /*6990*/  IMAD.U32 R90, RZ, RZ, UR37 ;  /* 0x00000025ff5a7e24 */ /* 0x000fe2000f8e00ff */
[----:B------:R-:W-:Y:S01]  /*69a0*/  LOP3.LUT R40, R59, 0xffffe000, RZ, 0xc0, !PT ;  /* 0xffffe0003b287812 */ /* 0x000fe200078ec0ff */
[----:B------:R-:W-:Y:S01]  /*69b0*/  BSSY.RECONVERGENT B0, `(.L_x_109) ;  /* 0x000005b000007945 */ /* 0x000fe20003800200 */
[----:B------:R-:W-:Y:S02]  /*69c0*/  LOP3.LUT R41, R52, 0xffffe000, RZ, 0xc0, !PT ;  /* 0xffffe00034297812 */ /* 0x000fe400078ec0ff */
[----:B------:R-:W-:Y:S02]  /*69d0*/  LOP3.LUT R42, R53, 0xffffe000, RZ, 0xc0, !PT ;  /* 0xffffe000352a7812 */ /* 0x000fe400078ec0ff */
[----:B------:R-:W-:Y:S02]  /*69e0*/  ISETP.NE.AND P6, PT, R86, RZ, PT ;  /* 0x000000ff5600720c */ /* 0x000fe40003fc5270 */
[----:B------:R-:W-:Y:S01]  /*69f0*/  ISETP.NE.AND P0, PT, R81, RZ, PT ;  /* 0x000000ff5100720c */ /* 0x000fe20003f05270 */
[----:B----4-:R-:W2:Y:S10]  /*6a00*/  LDTM.x16 R4, tmem[UR4+0x10] ;  /* 0x00001004000479ee */ /* 0x010eb40008240000 */
[----:B------:R-:W-:Y:S02]  /*6a10*/  @P6 LEA R91, R91, UR48, 0x3 ;  /* 0x000000305b5b6c11 */ /* 0x000fe4000f8e18ff */
[----:B------:R-:W-:Y:S03]  /*6a20*/  @P6 SHF.L.U32 R92, RZ, 0x1f, RZ ;  /* 0x0000001fff5c6819 */ /* 0x000fe600000006ff */
[----:B------:R-:W-:Y:S05]  /*6a30*/  @P6 VIADD R91, R91, 0x40 ;  /* 0x000000405b5b6836 */ /* 0x000fea0000000000 */
[----:B------:R-:W-:Y:S02]  /*6a40*/  @P6 PRMT R90, R90, 0x654, R91 ;  /* 0x000006545a5a6816 */ /* 0x000fe4000000005b */
[----:B------:R-:W-:Y:S01]  /*6a50*/  LEA R91, R88, UR48, 0x3 ;  /* 0x00000030585b7c11 */ /* 0x000fe2000f8e18ff */
[C---:B--2---:R-:W-:Y:S01]  /*6a60*/  FMUL R0, R32.reuse, R4 ;  /* 0x0000000420007220 */ /* 0x044fe20000400000 */
[C---:B------:R-:W-:Y:S01]  /*6a70*/  FMUL R2, R32.reuse, R5 ;  /* 0x0000000520027220 */ /* 0x040fe20000400000 */
[C---:B------:R-:W-:Y:S01]  /*6a80*/  FMUL R3, R32.reuse, R6 ;  /* 0x0000000620037220 */ /* 0x040fe20000400000 */
[----:B------:R-:W-:Y:S01]  /*6a90*/  FMUL R7, R32, R7 ;  /* 0x0000000720077220 */ /* 0x000fe20000400000 */
[C---:B------:R-:W-:Y:S01]  /*6aa0*/  FFMA R36, R35.reuse, R20, R0 ;  /* 0x0000001423247223 */ /* 0x040fe20000000000 */
[----:B------:R-:W-:Y:S01]  /*6ab0*/  LOP3.LUT R20, R58, 0xffffe000, RZ, 0xc0, !PT ;  /* 0xffffe0003a147812 */ /* 0x000fe200078ec0ff */
[C---:B------:R-:W-:Y:S01]  /*6ac0*/  FFMA R37, R35.reuse, R21, R2 ;  /* 0x0000001523257223 */ /* 0x040fe20000000002 */
[----:B------:R-:W-:Y:S01]  /*6ad0*/  LOP3.LUT R21, R48, 0xffffe000, RZ, 0xc0, !PT ;  /* 0xffffe00030157812 */ /* 0x000fe200078ec0ff */
[----:B------:R-:W-:Y:S01]  /*6ae0*/  FMUL R4, R32, R8 ;  /* 0x0000000820047220 */ /* 0x000fe20000400000 */
[----:B------:R-:W-:Y:S01]  /*6af0*/  F2FP.TF32.F32.PACK_B R36, R36 ;  /* 0x00000024ff24723e */ /* 0x000fe200024050ff */
[C---:B------:R-:W-:Y:S01]  /*6b00*/  FFMA R38, R35.reuse, R20, R3 ;  /* 0x0000001423267223 */ /* 0x040fe20000000003 */
[----:B------:R-:W-:Y:S01]  /*6b10*/  LOP3.LUT R20, R54, 0xffffe000, RZ, 0xc0, !PT ;  /* 0xffffe00036147812 */ /* 0x000fe200078ec0ff */
[----:B------:R-:W-:Y:S01]  /*6b20*/  FFMA R39, R35, R40, R7 ;  /* 0x0000002823277223 */ /* 0x000fe20000000007 */
[----:B------:R-:W-:Y:S01]  /*6b30*/  LOP3.LUT R40, R55, 0xffffe000, RZ, 0xc0, !PT ;  /* 0xffffe00037287812 */ /* 0x000fe200078ec0ff */
[C---:B------:R-:W-:Y:S01]  /*6b40*/  FMUL R5, R32.reuse, R9 ;  /* 0x0000000920057220 */ /* 0x040fe20000400000 */
[C---:B------:R-:W-:Y:S01]  /*6b50*/  FMUL R6, R32.reuse, R10 ;  /* 0x0000000a20067220 */ /* 0x040fe20000400000 */
[C---:B------:R-:W-:Y:S01]  /*6b60*/  FMUL R11, R32.reuse, R11 ;  /* 0x0000000b200b7220 */ /* 0x040fe20000400000 */
[----:B------:R-:W-:Y:S01]  /*6b70*/  F2FP.TF32.F32.PACK_B R37, R37 ;  /* 0x00000025ff25723e */ /* 0x000fe200024050ff */
[C---:B------:R-:W-:Y:S01]  /*6b80*/  FFMA R4, R35.reuse, R41, R4 ;  /* 0x0000002923047223 */ /* 0x040fe20000000004 */
[----:B------:R-:W-:Y:S01]  /*6b90*/  F2FP.TF32.F32.PACK_B R38, R38 ;  /* 0x00000026ff26723e */ /* 0x000fe200024050ff */
[C---:B------:R-:W-:Y:S01]  /*6ba0*/  FFMA R5, R35.reuse, R42, R5 ;  /* 0x0000002a23057223 */ /* 0x040fe20000000005 */
[----:B------:R-:W-:Y:S01]  /*6bb0*/  F2FP.TF32.F32.PACK_B R39, R39 ;  /* 0x00000027ff27723e */ /* 0x000fe200024050ff */
[C---:B------:R-:W-:Y:S01]  /*6bc0*/  FFMA R6, R35.reuse, R20, R6 ;  /* 0x0000001423067223 */ /* 0x040fe20000000006 */
[----:B------:R-:W-:Y:S01]  /*6bd0*/  FFMA R7, R35, R40, R11 ;  /* 0x0000002823077223 */ /* 0x000fe2000000000b */
        /* <DEDUP_REMOVED lines=47> */
[----:B------:R-:W-:Y:S02]  /*6ed0*/  UIADD3 UR8, UP0, UPT, UR52, 0x680, URZ ;  /* 0x0000068034087890 */ /* 0x000fe4000ff1e0ff */
[----:B------:R-:W-:Y:S02]  /*6ee0*/  UIADD3 UR5, UPT, UPT, UR41, 0x10, URZ ;  /* 0x0000001029057890 */ /* 0x000fe4000fffe0ff */
[----:B------:R-:W-:Y:S02]  /*6ef0*/  UIADD3 UR4, UPT, UPT, UR48, 0x2200, URZ ;  /* 0x0000220030047890 */ /* 0x000fe4000fffe0ff */
[----:B------:R-:W-:Y:S01]  /*6f00*/  UIADD3.X UR9, UPT, UPT, URZ, UR53, URZ, UP0, !UPT ;  /* 0x00000035ff097290 */ /* 0x000fe200087fe4ff */
[----:B------:R-:W-:Y:S01]  /*6f10*/  UMOV UR6, UR42 ;  /* 0x0000002a00067c82 */ /* 0x000fe20008000000 */
[----:B------:R-:W-:Y:S07]  /*6f20*/  UMOV UR7, UR36 ;  /* 0x0000002400077c82 */ /* 0x000fee0008000000 */
[----:B------:R2:W-:Y:S01]  /*6f30*/  UTMASTG.3D [UR4], [UR8] ;  /* 0x00000004080073b5 */ /* 0x0005e20008010000 */
[----:B------:R0:W-:Y:S01]  /*6f40*/  UTMACMDFLUSH ;  /* 0x00000000000079b7 */ /* 0x0001e20000000000 */
[----:B--2---:R-:W-:Y:S04]  /*6f50*/  DEPBAR.LE SB0, 0x1 ;  /* 0x000080400000791a */ /* 0x004fe80000000000 */
.L_x_110:
[----:B------:R-:W-:Y:S05]  /*6f60*/  BSYNC.RECONVERGENT B0 ;  /* 0x0000000000007941 */ /* 0x000fea0003800200 */
.L_x_109:
[----:B------:R-:W-:Y:S01]  /*6f70*/  BAR.SYNC.DEFER_BLOCKING 0x1, 0x80 ;  /* 0x0042000000007b1d */ /* 0x000fe20000010000 */
[----:B------:R-:W-:Y:S04]  /*6f80*/  UIADD3 UR40, UPT, UPT, UR51, 0x1, URZ ;  /* 0x0000000133287890 */ /* 0x000fe8000fffe0ff */
[----:B------:R-:W-:Y:S04]  /*6f90*/  UISETP.NE.AND UP0, UPT, UR40, 0x4, UPT ;  /* 0x000000042800788c */ /* 0x000fe8000bf05270 */
[----:B------:R-:W-:Y:S01]  /*6fa0*/  USEL UR40, UR40, URZ, UP0 ;  /* 0x000000ff28287287 */ /* 0x000fe20008000000 */
[----:B------:R2:W-:Y:S01]  /*6fb0*/  @P6 SYNCS.ARRIVE.TRANS64.RED.A1T0 RZ, [R90+URZ], RZ ;  /* 0x000000ff5aff69a7 */ /* 0x0005e200081004ff */
[----:B------:R-:W-:Y:S01]  /*6fc0*/  BSSY B1, `(.L_x_111) ;  /* 0x0000017000017945 */ /* 0x000fe20003800000 */
[----:B------:R-:W4:Y:S02]  /*6fd0*/  @P6 SYNCS.PHASECHK.TRANS64.TRYWAIT P0, [R91+URZ+0x20], R92 ;  /* 0x0000205c5b0065a7 */ /* 0x000f2400080011ff */
[----:B----4-:R-:W-:Y:S01]  /*6fe0*/  @P6 SEL R43, RZ, 0x1, !P0 ;  /* 0x00000001ff2b6807 */ /* 0x010fe20004000000 */
[----:B--2---:R-:W-:Y:S06]  /*6ff0*/  @!P6 BRA `(.L_x_112) ;  /* 0x00000000004ce947 */ /* 0x004fec0003800000 */
        /* <DEDUP_REMOVED lines=9> */
[----:B------:R-:W-:Y:S04]  /*7090*/  SHF.L.U32 R6, RZ, 0x1f, RZ ;  /* 0x0000001fff067819 */ /* 0x000fe800000006ff */
[----:B------:R-:W1:Y:S02]  /*70a0*/  SYNCS.PHASECHK.TRANS64.TRYWAIT P0, [R91+URZ+0x20], R6 ;  /* 0x000020065b0075a7 */ /* 0x000e6400080011ff */
[----:B-1----:R-:W-:Y:S05]  /*70b0*/  @!P0 BRA `(.L_x_115) ;  /* 0x0000004400c08947 */ /* 0x002fea0003800000 */
.L_x_114:
[----:B------:R-:W-:Y:S05]  /*70c0*/  BSYNC B0 ;  /* 0x0000000000007941 */ /* 0x000fea0003800000 */
.L_x_113:
[----:B------:R-:W-:Y:S02]  /*70d0*/  ISETP.NE.AND P0, PT, R89, RZ, PT ;  /* 0x000000ff5900720c */ /* 0x000fe40003f05270 */
[----:B------:R-:W-:Y:S11]  /*70e0*/  IADD3 R88, PT, PT, R88, 0x1, RZ ;  /* 0x0000000158587810 */ /* 0x000ff60007ffe0ff */
[----:B------:R2:W4:Y:S04]  /*70f0*/  @P0 LDS.128 R56, [R4] ;  /* 0x0000000004380984 */ /* 0x0005280000000c00 */
[----:B------:R2:W1:Y:S04]  /*7100*/  @P0 LDS.128 R52, [R3+0x10] ;  /* 0x0000100003340984 */ /* 0x0004680000000c00 */
[----:B------:R2:W1:Y:S04]  /*7110*/  @P0 LDS.128 R48, [R2+0x20] ;  /* 0x0000200002300984 */ /* 0x0004680000000c00 */
[----:B------:R2:W1:Y:S02]  /*7120*/  @P0 LDS.128 R44, [R0+0x30] ;  /* 0x00003000002c0984 */ /* 0x0004640000000c00 */
.L_x_112:
[----:B------:R-:W-:Y:S05]  /*7130*/  BSYNC B1 ;  /* 0x0000000000017941 */ /* 0x000fea0003800000 */
.L_x_111:
[----:B--2---:R-:W-:Y:S05]  /*7140*/  VIADD R3, R34, 0x20 ;  /* 0x0000002022037836 */ /* 0x004fea0000000000 */
[----:B------:R-:W-:Y:S04]  /*7150*/  SHF.R.U32.HI R3, RZ, 0x15, R3 ;  /* 0x00000015ff037819 */ /* 0x000fe80000011603 */
[----:B------:R-:W-:Y:S11]  /*7160*/  LOP3.LUT P0, RZ, R3, 0x3, R72, 0x48, !PT ;  /* 0x0000000303ff7812 */ /* 0x000ff60007804848 */
[----:B------:R-:W-:Y:S02]  /*7170*/  @!UPT UIADD3 URZ, UPT, UPT, URZ, URZ, URZ ;  /* 0x000000fffffff290 */ /* 0x000fe4000fffe0ff */
[----:B------:R-:W-:Y:S05]  /*7180*/  @!P0 BRA `(.L_x_116) ;  /* 0x0000000000408947 */ /* 0x000fea0003800000 */
[----:B------:R-:W2:Y:S01]  /*7190*/  LDCU.64 UR8, c[0x4][0x70] ;  /* 0x01000e00ff0877ac */ /* 0x000ea20008000a00 */
[----:B------:R-:W-:Y:S01]  /*71a0*/  MOV R3, 0x0 ;  /* 0x0000000000037802 */ /* 0x000fe20000000f00 */
[----:B-1----:R-:W-:Y:S02]  /*71b0*/  HFMA2 R12, -RZ, RZ, 0, 5.9604644775390625e-08 ;  /* 0x00000001ff0c7431 */ /* 0x002fe400000001ff */
[----:B------:R-:W-:Y:S02]  /*71c0*/  IMAD.MOV.U32 R8, RZ, RZ, 0x192 ;  /* 0x00000192ff087424 */ /* 0x000fe400078e00ff */
[----:B------:R-:W-:Y:S01]  /*71d0*/  IMAD.MOV.U32 R13, RZ, RZ, RZ ;  /* 0x000000ffff0d7224 */ /* 0x000fe200078e00ff */
[----:B------:R-:W1:Y:S01]  /*71e0*/  LDCU.64 UR6, c[0x4][0x78] ;  /* 0x01000f00ff0677ac */ /* 0x000e620008000a00 */
[----:B------:R-:W3:Y:S01]  /*71f0*/  LDC.64 R2, c[0x4][R3] ;  /* 0x0100000003027b82 */ /* 0x000ee20000000a00 */
[----:B------:R-:W5:Y:S01]  /*7200*/  LDCU.64 UR4, c[0x4][0x10] ;  /* 0x01000200ff0477ac */ /* 0x000f620008000a00 */
[----:B--2---:R-:W-:Y:S01]  /*7210*/  MOV R5, UR9 ;  /* 0x0000000900057c02 */ /* 0x004fe20008000f00 */
[----:B------:R-:W-:Y:S01]  /*7220*/  IMAD.U32 R4, RZ, RZ, UR8 ;  /* 0x00000008ff047e24 */ /* 0x000fe2000f8e00ff */
[----:B-1----:R-:W-:Y:S01]  /*7230*/  MOV R7, UR7 ;  /* 0x0000000700077c02 */ /* 0x002fe20008000f00 */
[----:B------:R-:W-:Y:S01]  /*7240*/  IMAD.U32 R6, RZ, RZ, UR6 ;  /* 0x00000006ff067e24 */ /* 0x000fe2000f8e00ff */
[----:B-----5:R-:W-:Y:S01]  /*7250*/  MOV R11, UR5 ;  /* 0x00000005000b7c02 */ /* 0x020fe20008000f00 */
[----:B------:R-:W-:Y:S02]  /*7260*/  IMAD.U32 R10, RZ, RZ, UR4 ;  /* 0x00000004ff0a7e24 */ /* 0x000fe4000f8e00ff */
[----:B------:R-:W-:Y:S07]  /*7270*/  LEPC R20, `(.L_x_116) ;  /* 0x000000001014794e */ /* 0x000fee0000000000 */
[----:B---34-:R-:W-:Y:S05]  /*7280*/  CALL.ABS.NOINC R2 ;  /* 0x0000000002007343 */ /* 0x018fea0003c00000 */
.L_x_116:
[----:B----4-:R-:W-:Y:S01]  /*7290*/  LOP3.LUT R20, R56, 0xffffe000, RZ, 0xc0, !PT ;  /* 0xffffe00038147812 */ /* 0x010fe200078ec0ff */
[----:B------:R-:W-:Y:S05]  /*72a0*/  WARPSYNC.ALL ;  /* 0x0000000000007948 */ /* 0x000fea0003800000 */
[----:B------:R-:W-:Y:S01]  /*72b0*/  R2UR UR4, R34 ;  /* 0x00000000220472ca */ /* 0x000fe200000e0000 */
[----:B-1----:R-:W-:Y:S01]  /*72c0*/  IMAD.U32 R91, RZ, RZ, UR40 ;  /* 0x00000028ff5b7e24 */ /* 0x002fe2000f8e00ff */
        /* <DEDUP_REMOVED lines=8> */
[----:B------:R-:W1:Y:S10]  /*7350*/  LDTM.x16 R4, tmem[UR4+0x20] ;  /* 0x00002004000479ee */ /* 0x000e740008240000 */
[----:B------:R-:W-:Y:S02]  /*7360*/  @P6 LEA R91, R91, UR48, 0x3 ;  /* 0x000000305b5b6c11 */ /* 0x000fe4000f8e18ff */
[----:B------:R-:W-:Y:S03]  /*7370*/  @P6 SHF.L.U32 R92, RZ, 0x1f, RZ ;  /* 0x0000001fff5c6819 */ /* 0x000fe600000006ff */
[----:B------:R-:W-:Y:S05]  /*7380*/  @P6 VIADD R91, R91, 0x40 ;  /* 0x000000405b5b6836 */ /* 0x000fea0000000000 */
[----:B------:R-:W-:Y:S02]  /*7390*/  @P6 PRMT R90, R90, 0x654, R91 ;  /* 0x000006545a5a6816 */ /* 0x000fe4000000005b */
[----:B------:R-:W-:Y:S01]  /*73a0*/  LEA R91, R88, UR48, 0x3 ;  /* 0x00000030585b7c11 */ /* 0x000fe2000f8e18ff */
[C---:B-1----:R-:W-:Y:S01]  /*73b0*/  FMUL R0, R32.reuse, R4 ;  /* 0x0000000420007220 */ /* 0x042fe20000400000 */
        /* <DEDUP_REMOVED lines=79> */
.L_x_118:
[----:B------:R-:W-:Y:S05]  /*78b0*/  BSYNC.RECONVERGENT B0 ;  /* 0x0000000000007941 */ /* 0x000fea0003800200 */
.L_x_117:
[----:B------:R-:W-:Y:S01]  /*78c0*/  BAR.SYNC.DEFER_BLOCKING 0x1, 0x80 ;  /* 0x0042000000007b1d */ /* 0x000fe20000010000 */
[----:B------:R-:W-:Y:S04]  /*78d0*/  UIADD3 UR43, UPT, UPT, UR40, 0x1, URZ ;  /* 0x00000001282b7890 */ /* 0x000fe8000fffe0ff */
[----:B------:R-:W-:Y:S04]  /*78e0*/  UISETP.NE.AND UP0, UPT, UR43, 0x4, UPT ;  /* 0x000000042b00788c */ /* 0x000fe8000bf05270 */
[----:B------:R-:W-:Y:S01]  /*78f0*/  USEL UR43, UR43, URZ, UP0 ;  /* 0x000000ff2b2b7287 */ /* 0x000fe20008000000 */
[----:B------:R2:W-:Y:S01]  /*7900*/  @P6 SYNCS.ARRIVE.TRANS64.RED.A1T0 RZ, [R90+URZ], RZ ;  /* 0x000000ff5aff69a7 */ /* 0x0005e200081004ff */
[----:B------:R-:W-:Y:S01]  /*7910*/  BSSY B1, `(.L_x_119) ;  /* 0x000001c000017945 */ /* 0x000fe20003800000 */
[----:B------:R-:W4:Y:S01]  /*7920*/  @P6 SYNCS.PHASECHK.TRANS64.TRYWAIT P0, [R91+URZ+0x20], R92 ;  /* 0x0000205c5b0065a7 */ /* 0x000f2200080011ff */
[----:B--2---:R-:W-:Y:S01]  /*7930*/  HFMA2 R90, -RZ, RZ, 0, 0 ;  /* 0x00000000ff5a7431 */ /* 0x004fe200000001ff */
[----:B----4-:R-:W-:Y:S01]  /*7940*/  @P6 SEL R43, RZ, 0x1, !P0 ;  /* 0x00000001ff2b6807 */ /* 0x010fe20004000000 */
[----:B------:R-:W-:Y:S06]  /*7950*/  @!P6 BRA `(.L_x_120) ;  /* 0x00000000005ce947 */ /* 0x000fec0003800000 */
        /* <DEDUP_REMOVED lines=12> */
.L_x_122:
[----:B------:R-:W-:Y:S05]  /*7a20*/  BSYNC B0 ;  /* 0x0000000000007941 */ /* 0x000fea0003800000 */
.L_x_121:
[----:B------:R-:W-:Y:S01]  /*7a30*/  ISETP.NE.AND P0, PT, R89, RZ, PT ;  /* 0x000000ff5900720c */ /* 0x000fe20003f05270 */
[----:B------:R-:W-:Y:S11]  /*7a40*/  VIADD R88, R88, 0x1 ;  /* 0x0000000158587836 */ /* 0x000ff60000000000 */
[----:B------:R-:W-:Y:S01]  /*7a50*/  @!UPT UIADD3 URZ, UPT, UPT, URZ, URZ, URZ ;  /* 0x000000fffffff290 */ /* 0x000fe2000fffe0ff */
[----:B------:R2:W4:Y:S04]  /*7a60*/  @P0 LDS.128 R56, [R4] ;  /* 0x0000000004380984 */ /* 0x0005280000000c00 */
[----:B------:R2:W1:Y:S04]  /*7a70*/  @P0 LDS.128 R52, [R3+0x10] ;  /* 0x0000100003340984 */ /* 0x0004680000000c00 */
[----:B------:R2:W1:Y:S04]  /*7a80*/  @P0 LDS.128 R48, [R2+0x20] ;  /* 0x0000200002300984 */ /* 0x0004680000000c00 */
[----:B------:R2:W1:Y:S01]  /*7a90*/  @P0 LDS.128 R44, [R0+0x30] ;  /* 0x00003000002c0984 */ /* 0x0004620000000c00 */
[C---:B------:R-:W-:Y:S04]  /*7aa0*/  ISETP.NE.AND P0, PT, R88.reuse, 0x4, PT ;  /* 0x000000045800780c */ /* 0x040fe80003f05270 */
[----:B------:R-:W-:Y:S02]  /*7ab0*/  SEL R88, R88, RZ, P0 ;  /* 0x000000ff58587207 */ /* 0x000fe40000000000 */
[----:B------:R-:W-:Y:S02]  /*7ac0*/  SEL R90, RZ, 0x1, P0 ;  /* 0x00000001ff5a7807 */ /* 0x000fe40000000000 */
.L_x_120:
[----:B------:R-:W-:Y:S05]  /*7ad0*/  BSYNC B1 ;  /* 0x0000000000017941 */ /* 0x000fea0003800000 */
.L_x_119:
        /* <DEDUP_REMOVED lines=21> */
.L_x_124:
[----:B----4-:R-:W-:Y:S01]  /*7c30*/  LOP3.LUT R20, R56, 0xffffe000, RZ, 0xc0, !PT ;  /* 0xffffe00038147812 */ /* 0x010fe200078ec0ff */
[----:B------:R-:W-:Y:S05]  /*7c40*/  WARPSYNC.ALL ;  /* 0x0000000000007948 */ /* 0x000fea0003800000 */
[----:B------:R-:W-:Y:S01]  /*7c50*/  R2UR UR4, R34 ;  /* 0x00000000220472ca */ /* 0x000fe200000e0000 */
[----:B------:R-:W-:Y:S01]  /*7c60*/  IMAD.U32 R92, RZ, RZ, UR43 ;  /* 0x0000002bff5c7e24 */ /* 0x000fe2000f8e00ff */
[----:B------:R-:W-:Y:S01]  /*7c70*/  LOP3.LUT R21, R57, 0xffffe000, RZ, 0xc0, !PT ;  /* 0xffffe00039157812 */ /* 0x000fe200078ec0ff */
[----:B-1----:R-:W-:Y:S01]  /*7c80*/  IMAD.U32 R91, RZ, RZ, UR37 ;  /* 0x00000025ff5b7e24 */ /* 0x002fe2000f8e00ff */
        /* <DEDUP_REMOVED lines=8> */
[----:B------:R-:W-:Y:S03]  /*7d10*/  @P6 SHF.L.U32 R93, R90, 0x1f, RZ ;  /* 0x0000001f5a5d6819 */ /* 0x000fe600000006ff */
        /* <DEDUP_REMOVED lines=83> */
.L_x_126:
[----:B------:R-:W-:Y:S05]  /*8250*/  BSYNC.RECONVERGENT B0 ;  /* 0x0000000000007941 */ /* 0x000fea0003800200 */
.L_x_125:
        /* <DEDUP_REMOVED lines=18> */
[----:B------:R-:W-:Y:S04]  /*8380*/  SHF.L.U32 R5, R90, 0x1f, RZ ;  /* 0x0000001f5a057819 */ /* 0x000fe800000006ff */
[----:B------:R-:W1:Y:S02]  /*8390*/  SYNCS.PHASECHK.TRANS64.TRYWAIT P0, [R92+URZ+0x20], R5 ;  /* 0x000020055c0075a7 */ /* 0x000e6400080011ff */
[----:B-1----:R-:W-:Y:S05]  /*83a0*/  @!P0 BRA `(.L_x_131) ;  /* 0x00000034002c8947 */ /* 0x002fea0003800000 */
.L_x_130:
[----:B------:R-:W-:Y:S05]  /*83b0*/  BSYNC B0 ;  /* 0x0000000000007941 */ /* 0x000fea0003800000 */
.L_x_129:
[----:B------:R-:W-:Y:S01]  /*83c0*/  ISETP.NE.AND P0, PT, R89, RZ, PT ;  /* 0x000000ff5900720c */ /* 0x000fe20003f05270 */
[----:B------:R-:W-:Y:S11]  /*83d0*/  VIADD R88, R88, 0x1 ;  /* 0x0000000158587836 */ /* 0x000ff60000000000 */
[----:B------:R-:W-:Y:S01]  /*83e0*/  @!UPT UIADD3 URZ, UPT, UPT, URZ, URZ, URZ ;  /* 0x000000fffffff290 */ /* 0x000fe2000fffe0ff */
[----:B------:R2:W4:Y:S04]  /*83f0*/  @P0 LDS.128 R56, [R4] ;  /* 0x0000000004380984 */ /* 0x0005280000000c00 */
[----:B------:R2:W2:Y:S04]  /*8400*/  @P0 LDS.128 R52, [R3+0x10] ;  /* 0x0000100003340984 */ /* 0x0004a80000000c00 */
[----:B------:R2:W2:Y:S04]  /*8410*/  @P0 LDS.128 R48, [R2+0x20] ;  /* 0x0000200002300984 */ /* 0x0004a80000000c00 */
[----:B------:R2:W2:Y:S01]  /*8420*/  @P0 LDS.128 R44, [R0+0x30] ;  /* 0x00003000002c0984 */ /* 0x0004a20000000c00 */
[C---:B------:R-:W-:Y:S04]  /*8430*/  ISETP.NE.AND P0, PT, R88.reuse, 0x4, PT ;  /* 0x000000045800780c */ /* 0x040fe80003f05270 */
[----:B-1----:R-:W-:Y:S02]  /*8440*/  SEL R5, RZ, 0x1, P0 ;  /* 0x00000001ff057807 */ /* 0x002fe40000000000 */
[----:B------:R-:W-:Y:S02]  /*8450*/  SEL R88, R88, RZ, P0 ;  /* 0x000000ff58587207 */ /* 0x000fe40000000000 */
[----:B------:R-:W-:Y:S02]  /*8460*/  LOP3.LUT R90, R90, R5, RZ, 0x3c, !PT ;  /* 0x000000055a5a7212 */ /* 0x000fe400078e3cff */
.L_x_128:
[----:B------:R-:W-:Y:S05]  /*8470*/  BSYNC B1 ;  /* 0x0000000000017941 */ /* 0x000fea0003800000 */
.L_x_127:
        /* <DEDUP_REMOVED lines=21> */
.L_x_132:
[----:B----4-:R-:W-:Y:S01]  /*85d0*/  LOP3.LUT R20, R56, 0xffffe000, RZ, 0xc0, !PT ;  /* 0xffffe00038147812 */ /* 0x010fe200078ec0ff */
        /* <DEDUP_REMOVED lines=11> */
[----:B-1----:R-:W1:Y:S10]  /*8690*/  LDTM.x16 R4, tmem[UR4+0x40] ;  /* 0x00004004000479ee */ /* 0x002e740008240000 */
        /* <DEDUP_REMOVED lines=31> */
[----:B------:R1:W-:Y:S01]  /*8890*/  STS.128 [R79], R36 ;  /* 0x000000244f007388 */ /* 0x0003e20000000c00 */
        /* <DEDUP_REMOVED lines=45> */
[----:B------:R-:W-:Y:S02]  /*8b70*/  UIADD3 UR8, UP0, UPT, UR52, 0x680, URZ ;  /* 0x0000068034087890 */ /* 0x000fe4000ff1e0ff */
[----:B------:R-:W-:Y:S02]  /*8b80*/  UIADD3 UR5, UPT, UPT, UR41, 0x40, URZ ;  /* 0x0000004029057890 */ /* 0x000fe4000fffe0ff */
[----:B------:R-:W-:Y:S01]  /*8b90*/  MOV R73, UR10 ;  /* 0x0000000a00497c02 */ /* 0x000fe20008000f00 */
[----:B------:R-:W-:Y:S01]  /*8ba0*/  UIADD3.X UR9, UPT, UPT, URZ, UR53, URZ, UP0, !UPT ;  /* 0x00000035ff097290 */ /* 0x000fe200087fe4ff */
[----:B------:R-:W-:Y:S02]  /*8bb0*/  UMOV UR6, UR42 ;  /* 0x0000002a00067c82 */ /* 0x000fe40008000000 */
[----:B------:R-:W-:Y:S01]  /*8bc0*/  R2UR UR4, R73 ;  /* 0x00000000490472ca */ /* 0x000fe200000e0000 */
[----:B------:R-:W-:Y:S11]  /*8bd0*/  UMOV UR7, UR36 ;  /* 0x0000002400077c82 */ /* 0x000ff60008000000 */
[----:B------:R-:W-:Y:S01]  /*8be0*/  @!UPT UIADD3 URZ, UPT, UPT, URZ, URZ, URZ ;  /* 0x000000fffffff290 */ /* 0x000fe2000fffe0ff */
[----:B------:R2:W-:Y:S01]  /*8bf0*/  UTMASTG.3D [UR4], [UR8] ;  /* 0x00000004080073b5 */ /* 0x0005e20008010000 */
[----:B------:R0:W-:Y:S01]  /*8c00*/  UTMACMDFLUSH ;  /* 0x00000000000079b7 */ /* 0x0001e20000000000 */
[----:B--2---:R-:W-:Y:S04]  /*8c10*/  DEPBAR.LE SB0, 0x1 ;  /* 0x000080400000791a */ /* 0x004fe80000000000 */
.L_x_134:
[----:B------:R-:W-:Y:S05]  /*8c20*/  BSYNC.RECONVERGENT B0 ;  /* 0x0000000000007941 */ /* 0x000fea0003800200 */
.L_x_133:
        /* <DEDUP_REMOVED lines=21> */
.L_x_138:
[----:B------:R-:W-:Y:S05]  /*8d80*/  BSYNC B0 ;  /* 0x0000000000007941 */ /* 0x000fea0003800000 */
.L_x_137:
        /* <DEDUP_REMOVED lines=11> */
.L_x_136:
[----:B------:R-:W-:Y:S05]  /*8e40*/  BSYNC B1 ;  /* 0x0000000000017941 */ /* 0x000fea0003800000 */
.L_x_135:
        /* <DEDUP_REMOVED lines=21> */
.L_x_140:
        /* <DEDUP_REMOVED lines=98> */
.L_x_142:
[----:B------:R-:W-:Y:S05]  /*95c0*/  BSYNC.RECONVERGENT B0 ;  /* 0x0000000000007941 */ /* 0x000fea0003800200 */
.L_x_141:
        /* <DEDUP_REMOVED lines=21> */
.L_x_146:
[----:B------:R-:W-:Y:S05]  /*9720*/  BSYNC B0 ;  /* 0x0000000000007941 */ /* 0x000fea0003800000 */
.L_x_145:
        /* <DEDUP_REMOVED lines=11> */
.L_x_144:
[----:B------:R-:W-:Y:S05]  /*97e0*/  BSYNC B1 ;  /* 0x0000000000017941 */ /* 0x000fea0003800000 */
.L_x_143:
        /* <DEDUP_REMOVED lines=21> */
.L_x_148:
        /* <DEDUP_REMOVED lines=98> */
.L_x_150:
[----:B------:R-:W-:Y:S05]  /*9f60*/  BSYNC.RECONVERGENT B0 ;  /* 0x0000000000007941 */ /* 0x000fea0003800200 */
.L_x_149:
        /* <DEDUP_REMOVED lines=13> */
[C---:B------:R-:W-:Y:S01]  /*a040*/  @P1 IMAD R3, R88.reuse, 0x2000, R79 ;  /* 0x0000200058031824 */ /* 0x040fe200078e024f */
[C---:B------:R-:W-:Y:S01]  /*a050*/  @P1 LEA R0, R88.reuse, R77, 0xd ;  /* 0x0000004d58001211 */ /* 0x040fe200078e68ff */
[C---:B------:R-:W-:Y:S02]  /*a060*/  @P1 IMAD R2, R88.reuse, 0x2000, R78 ;  /* 0x0000200058021824 */ /* 0x040fe400078e024e */
[----:B------:R-:W-:Y:S01]  /*a070*/  @P1 IMAD R88, R88, 0x2000, R85 ;  /* 0x0000200058581824 */ /* 0x000fe200078e0255 */
[----:B------:R-:W-:Y:S06]  /*a080*/  @P0 BRA `(.L_x_154) ;  /* 0x00000000000c0947 */ /* 0x000fec0003800000 */
[----:B-1----:R-:W-:Y:S04]  /*a090*/  SHF.L.U32 R5, R90, 0x1f, RZ ;  /* 0x0000001f5a057819 */ /* 0x002fe800000006ff */
[----:B------:R-:W1:Y:S02]  /*a0a0*/  SYNCS.PHASECHK.TRANS64.TRYWAIT P0, [R92+URZ+0x20], R5 ;  /* 0x000020055c0075a7 */ /* 0x000e6400080011ff */
[----:B-1----:R-:W-:Y:S05]  /*a0b0*/  @!P0 BRA `(.L_x_155) ;  /* 0x0000001800248947 */ /* 0x002fea0003800000 */
.L_x_154:
[----:B------:R-:W-:Y:S05]  /*a0c0*/  BSYNC B0 ;  /* 0x0000000000007941 */ /* 0x000fea0003800000 */
.L_x_153:
[----:B------:R-:W-:Y:S11]  /*a0d0*/  ISETP.NE.AND P0, PT, R89, RZ, PT ;  /* 0x000000ff5900720c */ /* 0x000ff60003f05270 */
[----:B------:R-:W-:Y:S02]  /*a0e0*/  @!UPT UIADD3 URZ, UPT, UPT, URZ, URZ, URZ ;  /* 0x000000fffffff290 */ /* 0x000fe4000fffe0ff */
[----:B------:R2:W4:Y:S04]  /*a0f0*/  @P0 LDS.128 R56, [R3] ;  /* 0x0000000003380984 */ /* 0x0005280000000c00 */
[----:B------:R2:W1:Y:S04]  /*a100*/  @P0 LDS.128 R52, [R2+0x10] ;  /* 0x0000100002340984 */ /* 0x0004680000000c00 */
[----:B------:R2:W1:Y:S04]  /*a110*/  @P0 LDS.128 R48, [R0+0x20] ;  /* 0x0000200000300984 */ /* 0x0004680000000c00 */
[----:B------:R2:W1:Y:S02]  /*a120*/  @P0 LDS.128 R44, [R88+0x30] ;  /* 0x00003000582c0984 */ /* 0x0004640000000c00 */
.L_x_152:
[----:B------:R-:W-:Y:S05]  /*a130*/  BSYNC B1 ;  /* 0x0000000000017941 */ /* 0x000fea0003800000 */
.L_x_151:
        /* <DEDUP_REMOVED lines=21> */
.L_x_156:
[----:B------:R-:W-:Y:S01]  /*a290*/  ISETP.NE.AND P0, PT, R81, RZ, PT ;  /* 0x000000ff5100720c */ /* 0x000fe20003f05270 */
[----:B------:R-:W-:Y:S05]  /*a2a0*/  WARPSYNC.ALL ;  /* 0x0000000000007948 */ /* 0x000fea0003800000 */
[----:B------:R-:W-:Y:S01]  /*a2b0*/  R2UR UR4, R34 ;  /* 0x00000000220472ca */ /* 0x000fe200000e0000 */
[----:B------:R-:W-:Y:S01]  /*a2c0*/  BSSY.RECONVERGENT B0, `(.L_x_157) ;  /* 0x000005c000007945 */ /* 0x000fe20003800200 */
[----:B------:R-:W-:Y:S02]  /*a2d0*/  R2UR UR5, R87 ;  /* 0x00000000570572ca */ /* 0x000fe400000e0000 */
[----:B----4-:R-:W-:Y:S02]  /*a2e0*/  LOP3.LUT R0, R56, 0xffffe000, RZ, 0xc0, !PT ;  /* 0xffffe00038007812 */ /* 0x010fe400078ec0ff */
[----:B------:R-:W-:Y:S02]  /*a2f0*/  LOP3.LUT R2, R57, 0xffffe000, RZ, 0xc0, !PT ;  /* 0xffffe00039027812 */ /* 0x000fe400078ec0ff */
[----:B------:R-:W-:Y:S02]  /*a300*/  LOP3.LUT R3, R58, 0xffffe000, RZ, 0xc0, !PT ;  /* 0xffffe0003a037812 */ /* 0x000fe400078ec0ff */
[----:B------:R-:W-:Y:S02]  /*a310*/  LOP3.LUT R20, R59, 0xffffe000, RZ, 0xc0, !PT ;  /* 0xffffe0003b147812 */ /* 0x000fe400078ec0ff */
[----:B-1----:R-:W-:Y:S01]  /*a320*/  LOP3.LUT R21, R52, 0xffffe000, RZ, 0xc0, !PT ;  /* 0xffffe00034157812 */ /* 0x002fe200078ec0ff */
[----:B------:R-:W1:Y:S01]  /*a330*/  LDTM.x16 R4, tmem[UR4+0x70] ;  /* 0x00007004000479ee */ /* 0x000e620008240000 */
[----:B------:R-:W-:Y:S01]  /*a340*/  LOP3.LUT R36, R53, 0xffffe000, RZ, 0xc0, !PT ;  /* 0xffffe00035247812 */ /* 0x000fe200078ec0ff */
[----:B------:R-:W-:Y:S01]  /*a350*/  UIADD3 UR5, UPT, UPT, UR5, 0xb0, URZ ;  /* 0x000000b005057890 */ /* 0x000fe2000fffe0ff */
[----:B------:R-:W-:Y:S01]  /*a360*/  LOP3.LUT R37, R54, 0xffffe000, RZ, 0xc0, !PT ;  /* 0xffffe00036257812 */ /* 0x000fe200078ec0ff */
[----:B------:R-:W-:Y:S01]  /*a370*/  NOP ;  /* 0x0000000000007918 */ /* 0x000fe20000000000 */
[----:B------:R-:W-:Y:S01]  /*a380*/  LOP3.LUT R38, R55, 0xffffe000, RZ, 0xc0, !PT ;  /* 0xffffe00037267812 */ /* 0x000fe200078ec0ff */
[----:B------:R-:W-:Y:S01]  /*a390*/  UPRMT UR5, UR37, 0x654, UR5 ;  /* 0x0000065425057896 */ /* 0x000fe20008000005 */
[----:B------:R-:W-:Y:S02]  /*a3a0*/  LOP3.LUT R39, R48, 0xffffe000, RZ, 0xc0, !PT ;  /* 0xffffe00030277812 */ /* 0x000fe400078ec0ff */
[----:B------:R-:W-:Y:S02]  /*a3b0*/  LOP3.LUT R40, R49, 0xffffe000, RZ, 0xc0, !PT ;  /* 0xffffe00031287812 */ /* 0x000fe400078ec0ff */
[----:B------:R-:W-:Y:S02]  /*a3c0*/  LOP3.LUT R41, R50, 0xffffe000, RZ, 0xc0, !PT ;  /* 0xffffe00032297812 */ /* 0x000fe400078ec0ff */
[----:B------:R-:W-:Y:S02]  /*a3d0*/  LOP3.LUT R42, R51, 0xffffe000, RZ, 0xc0, !PT ;  /* 0xffffe000332a7812 */ /* 0x000fe400078ec0ff */
[----:B-1----:R-:W-:Y:S01]  /*a3e0*/  SYNCS.ARRIVE.TRANS64.RED.A1T0 RZ, [UR5], RZ ;  /* 0x000000ffffff79a7 */ /* 0x002fe20008100405 */
[----:B------:R-:W-:Y:S02]  /*a3f0*/  LOP3.LUT R43, R44, 0xffffe000, RZ, 0xc0, !PT ;  /* 0xffffe0002c2b7812 */ /* 0x000fe400078ec0ff */
[----:B------:R-:W-:Y:S02]  /*a400*/  LOP3.LUT R44, R45, 0xffffe000, RZ, 0xc0, !PT ;  /* 0xffffe0002d2c7812 */ /* 0x000fe400078ec0ff */
[----:B------:R-:W-:Y:S02]  /*a410*/  LOP3.LUT R45, R46, 0xffffe000, RZ, 0xc0, !PT ;  /* 0xffffe0002e2d7812 */ /* 0x000fe400078ec0ff */
[----:B------:R-:W-:Y:S01]  /*a420*/  LOP3.LUT R46, R47, 0xffffe000, RZ, 0xc0, !PT ;  /* 0xffffe0002f2e7812 */ /* 0x000fe200078ec0ff */
[C---:B------:R-:W-:Y:S01]  /*a430*/  FMUL R4, R32.reuse, R4 ;  /* 0x0000000420047220 */ /* 0x040fe20000400000 */
[C---:B------:R-:W-:Y:S01]  /*a440*/  FMUL R5, R32.reuse, R5 ;  /* 0x0000000520057220 */ /* 0x040fe20000400000 */
[C---:B------:R-:W-:Y:S01]  /*a450*/  FMUL R6, R32.reuse, R6 ;  /* 0x0000000620067220 */ /* 0x040fe20000400000 */
[C---:B------:R-:W-:Y:S01]  /*a460*/  FMUL R7, R32.reuse, R7 ;  /* 0x0000000720077220 */ /* 0x040fe20000400000 */
[C---:B------:R-:W-:Y:S01]  /*a470*/  FFMA R4, R35.reuse, R0, R4 ;  /* 0x0000000023047223 */ /* 0x040fe20000000004 */
[C---:B------:R-:W-:Y:S01]  /*a480*/  FFMA R5, R35.reuse, R2, R5 ;  /* 0x0000000223057223 */ /* 0x040fe20000000005 */
[C---:B------:R-:W-:Y:S01]  /*a490*/  FFMA R6, R35.reuse, R3, R6 ;  /* 0x0000000323067223 */ /* 0x040fe20000000006 */
[C---:B------:R-:W-:Y:S01]  /*a4a0*/  FFMA R7, R35.reuse, R20, R7 ;  /* 0x0000001423077223 */ /* 0x040fe20000000007 */
[C---:B------:R-:W-:Y:S01]  /*a4b0*/  FMUL R8, R32.reuse, R8 ;  /* 0x0000000820087220 */ /* 0x040fe20000400000 */
        /* <DEDUP_REMOVED lines=9> */
[----:B------:R-:W-:Y:S01]  /*a550*/  F2FP.TF32.F32.PACK_B R7, R7 ;  /* 0x00000007ff07723e */ /* 0x000fe200024050ff */
[C---:B------:R-:W-:Y:S01]  /*a560*/  FFMA R11, R35.reuse, R38, R11 ;  /* 0x00000026230b7223 */ /* 0x040fe2000000000b */
[C---:B------:R-:W-:Y:S01]  /*a570*/  FMUL R12, R32.reuse, R12 ;  /* 0x0000000c200c7220 */ /* 0x040fe20000400000 */
[----:B------:R-:W-:Y:S01]  /*a580*/  F2FP.TF32.F32.PACK_B R8, R8 ;  /* 0x00000008ff08723e */ /* 0x000fe200024050ff */
[C---:B------:R-:W-:Y:S01]  /*a590*/  FMUL R13, R32.reuse, R13 ;  /* 0x0000000d200d7220 */ /* 0x040fe20000400000 */
[----:B------:R1:W-:Y:S01]  /*a5a0*/  STS.128 [R79+0x6000], R4 ;  /* 0x006000044f007388 */ /* 0x0003e20000000c00 */
        /* <DEDUP_REMOVED lines=8> */
[C---:B------:R-:W-:Y:S01]  /*a630*/  FFMA R15, R35.reuse, R42, R15 ;  /* 0x0000002a230f7223 */ /* 0x040fe2000000000f */
[C---:B------:R-:W-:Y:S01]  /*a640*/  FMUL R16, R32.reuse, R16 ;  /* 0x0000001020107220 */ /* 0x040fe20000400000 */
[----:B------:R-:W-:Y:S01]  /*a650*/  F2FP.TF32.F32.PACK_B R12, R12 ;  /* 0x0000000cff0c723e */ /* 0x000fe200024050ff */
[----:B------:R1:W-:Y:S01]  /*a660*/  STS.128 [R78+0x6010], R8 ;  /* 0x006010084e007388 */ /* 0x0003e20000000c00 */
[C---:B------:R-:W-:Y:S01]  /*a670*/  FMUL R17, R32.reuse, R17 ;  /* 0x0000001120117220 */ /* 0x040fe20000400000 */
[C---:B------:R-:W-:Y:S01]  /*a680*/  FMUL R18, R32.reuse, R18 ;  /* 0x0000001220127220 */ /* 0x040fe20000400000 */
[----:B------:R-:W-:Y:S01]  /*a690*/  FMUL R19, R32, R19 ;  /* 0x0000001320137220 */ /* 0x000fe20000400000 */
[----:B------:R-:W-:Y:S01]  /*a6a0*/  F2FP.TF32.F32.PACK_B R13, R13 ;  /* 0x0000000dff0d723e */ /* 0x000fe200024050ff */
[C---:B------:R-:W-:Y:S01]  /*a6b0*/  FFMA R16, R35.reuse, R43, R16 ;  /* 0x0000002b23107223 */ /* 0x040fe20000000010 */
[----:B------:R-:W-:Y:S01]  /*a6c0*/  F2FP.TF32.F32.PACK_B R14, R14 ;  /* 0x0000000eff0e723e */ /* 0x000fe200024050ff */
[C---:B------:R-:W-:Y:S01]  /*a6d0*/  FFMA R17, R35.reuse, R44, R17 ;  /* 0x0000002c23117223 */ /* 0x040fe20000000011 */
[----:B------:R-:W-:Y:S01]  /*a6e0*/  F2FP.TF32.F32.PACK_B R15, R15 ;  /* 0x0000000fff0f723e */ /* 0x000fe200024050ff */
[C---:B------:R-:W-:Y:S01]  /*a6f0*/  FFMA R18, R35.reuse, R45, R18 ;  /* 0x0000002d23127223 */ /* 0x040fe20000000012 */
[----:B------:R-:W-:Y:S01]  /*a700*/  FFMA R19, R35, R46, R19 ;  /* 0x0000002e23137223 */ /* 0x000fe20000000013 */
[----:B------:R-:W-:Y:S02]  /*a710*/  F2FP.TF32.F32.PACK_B R16, R16 ;  /* 0x00000010ff10723e */ /* 0x000fe400024050ff */
[----:B------:R1:W-:Y:S01]  /*a720*/  STS.128 [R77+0x6020], R12 ;  /* 0x0060200c4d007388 */ /* 0x0003e20000000c00 */
[----:B------:R-:W-:Y:S02]  /*a730*/  F2FP.TF32.F32.PACK_B R17, R17 ;  /* 0x00000011ff11723e */ /* 0x000fe400024050ff */
        /* <DEDUP_REMOVED lines=20> */
.L_x_158:
[----:B------:R-:W-:Y:S05]  /*a880*/  BSYNC.RECONVERGENT B0 ;  /* 0x0000000000007941 */ /* 0x000fea0003800200 */
.L_x_157:
[----:B------:R-:W-:Y:S01]  /*a890*/  BAR.SYNC.DEFER_BLOCKING 0x1, 0x80 ;  /* 0x0042000000007b1d */ /* 0x000fe20000010000 */
[----:B------:R-:W-:Y:S01]  /*a8a0*/  UISETP.NE.AND UP0, UPT, UR49, -0x8, UPT ;  /* 0xfffffff83100788c */ /* 0x000fe2000bf05270 */
[----:B------:R-:W-:Y:S08]  /*a8b0*/  IADD3 R0, PT, PT, R30, 0x1, RZ ;  /* 0x000000011e007810 */ /* 0x000ff00007ffe0ff */
[----:B------:R-:W-:Y:S05]  /*a8c0*/  BRA.U !UP0, `(.L_x_159) ;  /* 0x0000000108287547 */ /* 0x000fea000b800000 */
[----:B------:R-:W-:Y:S01]  /*a8d0*/  ISETP.NE.AND P0, PT, R86, RZ, PT ;  /* 0x000000ff5600720c */ /* 0x000fe20003f05270 */
[----:B------:R-:W-:Y:S01]  /*a8e0*/  IMAD.U32 R3, RZ, RZ, UR51 ;  /* 0x00000033ff037e24 */ /* 0x000fe2000f8e00ff */
[----:B------:R-:W-:Y:S01]  /*a8f0*/  UIADD3 UR51, UPT, UPT, UR51, 0x1, URZ ;  /* 0x0000000133337890 */ /* 0x000fe2000fffe0ff */
[----:B------:R-:W-:Y:S03]  /*a900*/  IMAD.U32 R2, RZ, RZ, UR37 ;  /* 0x00000025ff027e24 */ /* 0x000fe6000f8e00ff */
[----:B------:R-:W-:Y:S04]  /*a910*/  UISETP.NE.AND UP0, UPT, UR51, 0x4, UPT ;  /* 0x000000043300788c */ /* 0x000fe8000bf05270 */
[----:B------:R-:W-:Y:S03]  /*a920*/  USEL UR51, UR51, URZ, UP0 ;  /* 0x000000ff33337287 */ /* 0x000fe60008000000 */
[----:B------:R-:W-:Y:S05]  /*a930*/  @P0 LEA R3, R3, UR48, 0x3 ;  /* 0x0000003003030c11 */ /* 0x000fea000f8e18ff */
[----:B------:R-:W-:Y:S05]  /*a940*/  @P0 VIADD R3, R3, 0x40 ;  /* 0x0000004003030836 */ /* 0x000fea0000000000 */
[----:B------:R-:W-:Y:S04]  /*a950*/  @P0 PRMT R2, R2, 0x654, R3 ;  /* 0x0000065402020816 */ /* 0x000fe80000000003 */
[----:B------:R2:W-:Y:S03]  /*a960*/  @P0 SYNCS.ARRIVE.TRANS64.RED.A1T0 RZ, [R2+URZ], RZ ;  /* 0x000000ff02ff09a7 */ /* 0x0005e600081004ff */
.L_x_159:
[----:B------:R-:W-:Y:S01]  /*a970*/  ISETP.NE.AND P2, PT, R82, RZ, PT ;  /* 0x000000ff5200720c */ /* 0x000fe20003f45270 */
[----:B------:R-:W-:Y:S01]  /*a980*/  UIADD3 UR49, UPT, UPT, UR49, 0x8, URZ ;  /* 0x0000000831317890 */ /* 0x000fe2000fffe0ff */
[----:B------:R-:W-:Y:S01]  /*a990*/  ISETP.NE.AND P0, PT, R84, 0x2, PT ;  /* 0x000000025400780c */ /* 0x000fe20003f05270 */
[----:B------:R-:W-:Y:S01]  /*a9a0*/  IMAD.IADD R20, R29, 0x1, R66 ;  /* 0x000000011d147824 */ /* 0x000fe200078e0242 */
[----:B------:R-:W-:Y:S01]  /*a9b0*/  ISETP.NE.AND P1, PT, R0, 0x4, PT ;  /* 0x000000040000780c */ /* 0x000fe20003f25270 */
[----:B------:R-:W-:Y:S01]  /*a9c0*/  IMAD.IADD R21, R31, 0x1, R68 ;  /* 0x000000011f157824 */ /* 0x000fe200078e0244 */
[----:B--2---:R-:W-:Y:S02]  /*a9d0*/  SEL R2, RZ, 0x1, P0 ;  /* 0x00000001ff027807 */ /* 0x004fe40000000000 */
[----:B------:R-:W-:Y:S02]  /*a9e0*/  SEL R3, RZ, 0x1, P1 ;  /* 0x00000001ff037807 */ /* 0x000fe40000800000 */
[----:B------:R-:W-:Y:S02]  /*a9f0*/  LOP3.LUT R75, R75, R2, RZ, 0x3c, !PT ;  /* 0x000000024b4b7212 */ /* 0x000fe400078e3cff */
[----:B------:R-:W-:Y:S02]  /*aa00*/  LOP3.LUT R76, R76, R3, RZ, 0x3c, !PT ;  /* 0x000000034c4c7212 */ /* 0x000fe400078e3cff */
[----:B------:R-:W-:Y:S02]  /*aa10*/  @P2 R2UR UR36, R74 ;  /* 0x000000004a2422ca */ /* 0x000fe400000e0000 */
[----:B------:R-:W-:Y:S02]  /*aa20*/  SEL R84, R84, RZ, P0 ;  /* 0x000000ff54547207 */ /* 0x000fe40000000000 */
[----:B------:R-:W-:Y:S01]  /*aa30*/  SEL R30, R0, RZ, P1 ;  /* 0x000000ff001e7207 */ /* 0x000fe20000800000 */
[----:B------:R-:W-:Y:S10]  /*aa40*/  @P2 BRA `(.L_x_160) ;  /* 0xffffffa400a82947 */ /* 0x000ff4000383ffff */
[----:B------:R-:W-:-:S09]  /*aa50*/  UISETP.NE.AND UP0, UPT, UR50, URZ, UPT ;  /* 0x000000ff3200728c */ /* 0x000fd2000bf05270 */
[----:B------:R-:W-:Y:S05]  /*aa60*/  BRA.U !UP0, `(.L_x_161) ;  /* 0x0000000108487547 */ /* 0x000fea000b800000 */
[----:B------:R-:W2:Y:S02]  /*aa70*/  LDCU.64 UR4, c[0x0][0x890] ;  /* 0x00011200ff0477ac */ /* 0x000ea40008000a00 */
[----:B--2---:R-:W-:-:S04]  /*aa80*/  UISETP.NE.U32.AND UP0, UPT, UR4, URZ, UPT ;  /* 0x000000ff0400728c */ /* 0x004fc8000bf05070 */
[----:B------:R-:W-:-:S09]  /*aa90*/  UISETP.NE.AND.EX UP0, UPT, UR5, URZ, UPT, UP0 ;  /* 0x000000ff0500728c */ /* 0x000fd2000bf05300 */
[----:B------:R-:W-:Y:S05]  /*aaa0*/  BRA.U UP0, `(.L_x_162) ;  /* 0x00000001000c7547 */ /* 0x000fea000b800000 */
[----:B------:R-:W-:-:S13]  /*aab0*/  FSETP.NEU.AND P0, PT, R35, RZ, PT ;  /* 0x000000ff2300720b */ /* 0x000fda0003f0d000 */
[----:B------:R-:W-:Y:S05]  /*aac0*/  @!P0 EXIT ;  /* 0x000000000000894d */ /* 0x000fea0003800000 */
[----:B------:R-:W-:Y:S05]  /*aad0*/  BRA `(.L_x_161) ;  /* 0x00000000002c7947 */ /* 0x000fea0003800000 */
.L_x_162:
[----:B------:R-:W-:Y:S01]  /*aae0*/  ISETP.NE.AND P0, PT, R83, RZ, PT ;  /* 0x000000ff5300720c */ /* 0x000fe20003f05270 */
[----:B------:R-:W-:-:S12]  /*aaf0*/  BSSY.RECONVERGENT B0, `(.L_x_161) ;  /* 0x0000009000007945 */ /* 0x000fd80003800200 */
[----:B------:R-:W-:Y:S05]  /*ab00*/  @P0 BRA `(.L_x_163) ;  /* 0x0000000000140947 */ /* 0x000fea0003800000 */
[----:B------:R-:W2:Y:S02]  /*ab10*/  LDCU.64 UR4, c[0x0][0x888] ;  /* 0x00011100ff0477ac */ /* 0x000ea40008000a00 */
[----:B--2---:R-:W-:-:S04]  /*ab20*/  ISETP.NE.U32.AND P0, PT, RZ, UR4, PT ;  /* 0x00000004ff007c0c */ /* 0x004fc8000bf05070 */
[----:B------:R-:W-:-:S13]  /*ab30*/  ISETP.NE.AND.EX P0, PT, RZ, UR5, PT, P0 ;  /* 0x00000005ff007c0c */ /* 0x000fda000bf05300 */
[----:B------:R-:W-:Y:S05]  /*ab40*/  @!P0 EXIT ;  /* 0x000000000000894d */ /* 0x000fea0003800000 */
[----:B------:R-:W-:Y:S05]  /*ab50*/  BRA `(.L_x_164) ;  /* 0x0000000000087947 */ /* 0x000fea0003800000 */
.L_x_163:
[----:B------:R-:W-:-:S13]  /*ab60*/  FSETP.NEU.AND P0, PT, R35, RZ, PT ;  /* 0x000000ff2300720b */ /* 0x000fda0003f0d000 */
[----:B------:R-:W-:Y:S05]  /*ab70*/  @!P0 EXIT ;  /* 0x000000000000894d */ /* 0x000fea0003800000 */
.L_x_164:
[----:B------:R-:W-:Y:S05]  /*ab80*/  BSYNC.RECONVERGENT B0 ;  /* 0x0000000000007941 */ /* 0x000fea0003800200 */
.L_x_161:
[----:B------:R-:W-:Y:S01]  /*ab90*/  ULEA UR4, UR51, UR48, 0x3 ;  /* 0x0000003033047291 */ /* 0x000fe2000f8e18ff */
[----:B------:R-:W-:-:S04]  /*aba0*/  DEPBAR.LE SB0, 0x0 ;  /* 0x000080000000791a */ /* 0x000fc80000000000 */
[----:B------:R-:W-:-:S04]  /*abb0*/  UIADD3 UR4, UPT, UPT, UR4, 0x40, URZ ;  /* 0x0000004004047890 */ /* 0x000fc8000fffe0ff */
[----:B------:R-:W-:-:S09]  /*abc0*/  UPRMT UR4, UR37, 0x654, UR4 ;  /* 0x0000065425047896 */ /* 0x000fd20008000004 */
[----:B------:R-:W-:Y:S01]  /*abd0*/  SYNCS.ARRIVE.TRANS64.RED.A1T0 RZ, [UR4], RZ ;  /* 0x000000ffffff79a7 */ /* 0x000fe20008100404 */
[----:B------:R-:W-:Y:S05]  /*abe0*/  EXIT ;  /* 0x000000000000794d */ /* 0x000fea0003800000 */
.L_x_19:
[----:B--2---:R2:W1:Y:S02]  /*abf0*/  SYNCS.PHASECHK.TRANS64.TRYWAIT P0, [R3+URZ+0xe0], R2 ;  /* 0x0000e002030075a7 */ /* 0x00446400080011ff */
[----:B-1----:R-:W-:Y:S05]  /*ac00*/  @!P0 NANOSLEEP.SYNCS 0x989680 ;  /* 0x009896800000895d */ /* 0x002fea0003900000 */
[----:B------:R-:W1:Y:S02]  /*ac10*/  @!P0 SYNCS.PHASECHK.TRANS64 P0, [R3+URZ+0xe0], R2 ;  /* 0x0000e002030085a7 */ /* 0x000e6400080010ff */
[----:B-1----:R-:W-:Y:S05]  /*ac20*/  @!P0 BRA `(.L_x_19) ;  /* 0xfffffffc00f08947 */ /* 0x002fea000383ffff */
[----:B------:R-:W-:Y:S05]  /*ac30*/  BRA `(.L_x_165) ;  /* 0xffffff68005c7947 */ /* 0x000fea000383ffff */
.L_x_22:
[----:B-1----:R-:W-:-:S07]  /*ac40*/  MOV R2, UR33 ;  /* 0x0000002100027c02 */ /* 0x002fce0008000f00 */
.L_x_166:
[----:B-1----:R1:W2:Y:S02]  /*ac50*/  SYNCS.PHASECHK.TRANS64.TRYWAIT P0, [R2+URZ+0x10], R5 ;  /* 0x00001005020075a7 */ /* 0x0022a400080011ff */
[----:B--2---:R-:W-:Y:S05]  /*ac60*/  @!P0 NANOSLEEP.SYNCS 0x989680 ;  /* 0x009896800000895d */ /* 0x004fea0003900000 */
[----:B------:R-:W2:Y:S02]  /*ac70*/  @!P0 SYNCS.PHASECHK.TRANS64 P0, [R2+URZ+0x10], R5 ;  /* 0x00001005020085a7 */ /* 0x000ea400080010ff */
[----:B--2---:R-:W-:Y:S05]  /*ac80*/  @!P0 BRA `(.L_x_166) ;  /* 0xfffffffc00f08947 */ /* 0x004fea000383ffff */
[----:B------:R-:W-:Y:S05]  /*ac90*/  BRA `(.L_x_21) ;  /* 0xffffff6800ac7947 */ /* 0x000fea000383ffff */
.L_x_28:
[----:B-1----:R-:W-:-:S07]  /*aca0*/  MOV R2, UR17 ;  /* 0x0000001100027c02 */ /* 0x002fce0008000f00 */
.L_x_167:
[----:B-1----:R1:W2:Y:S02]  /*acb0*/  SYNCS.PHASECHK.TRANS64.TRYWAIT P0, [R2+URZ+0x10], R5 ;  /* 0x00001005020075a7 */ /* 0x0022a400080011ff */
[----:B--2---:R-:W-:Y:S05]  /*acc0*/  @!P0 NANOSLEEP.SYNCS 0x989680 ;  /* 0x009896800000895d */ /* 0x004fea0003900000 */
[----:B------:R-:W2:Y:S02]  /*acd0*/  @!P0 SYNCS.PHASECHK.TRANS64 P0, [R2+URZ+0x10], R5 ;  /* 0x00001005020085a7 */ /* 0x000ea400080010ff */
[----:B--2---:R-:W-:Y:S05]  /*ace0*/  @!P0 BRA `(.L_x_167) ;  /* 0xfffffffc00f08947 */ /* 0x004fea000383ffff */
[----:B------:R-:W-:Y:S05]  /*acf0*/  BRA `(.L_x_27) ;  /* 0xffffff6c00507947 */ /* 0x000fea000383ffff */
.L_x_32:
[----:B-1----:R1:W2:Y:S02]  /*ad00*/  SYNCS.PHASECHK.TRANS64.TRYWAIT P0, [R2+URZ+0x70], R3 ;  /* 0x00007003020075a7 */ /* 0x0022a400080011ff */
[----:B--2---:R-:W-:Y:S05]  /*ad10*/  @!P0 NANOSLEEP.SYNCS 0x989680 ;  /* 0x009896800000895d */ /* 0x004fea0003900000 */
[----:B------:R-:W2:Y:S02]  /*ad20*/  @!P0 SYNCS.PHASECHK.TRANS64 P0, [R2+URZ+0x70], R3 ;  /* 0x00007003020085a7 */ /* 0x000ea400080010ff */
[----:B--2---:R-:W-:Y:S05]  /*ad30*/  @!P0 BRA `(.L_x_32) ;  /* 0xfffffffc00f08947 */ /* 0x004fea000383ffff */
[----:B------:R-:W-:Y:S05]  /*ad40*/  BRA `(.L_x_168) ;  /* 0xffffff6c00dc7947 */ /* 0x000fea000383ffff */
.L_x_36:
[----:B----4-:R-:W-:-:S07]  /*ad50*/  MOV R0, UR4 ;  /* 0x0000000400007c02 */ /* 0x010fce0008000f00 */
.L_x_169:
[----:B-1----:R1:W2:Y:S02]  /*ad60*/  SYNCS.PHASECHK.TRANS64.TRYWAIT P0, [R0+URZ], R3 ;  /* 0x00000003000075a7 */ /* 0x0022a400080011ff */
[----:B--2---:R-:W-:Y:S05]  /*ad70*/  @!P0 NANOSLEEP.SYNCS 0x989680 ;  /* 0x009896800000895d */ /* 0x004fea0003900000 */
[----:B------:R-:W2:Y:S02]  /*ad80*/  @!P0 SYNCS.PHASECHK.TRANS64 P0, [R0+URZ], R3 ;  /* 0x00000003000085a7 */ /* 0x000ea400080010ff */
[----:B--2---:R-:W-:Y:S05]  /*ad90*/  @!P0 BRA `(.L_x_169) ;  /* 0xfffffffc00f08947 */ /* 0x004fea000383ffff */
[----:B------:R-:W-:Y:S05]  /*ada0*/  BRA `(.L_x_170) ;  /* 0xffffff74004c7947 */ /* 0x000fea000383ffff */
.L_x_39:
[----:B-1----:R1:W2:Y:S02]  /*adb0*/  SYNCS.PHASECHK.TRANS64.TRYWAIT P0, [R0+URZ+0xd0], R5 ;  /* 0x0000d005000075a7 */ /* 0x0022a400080011ff */
[----:B--2---:R-:W-:Y:S05]  /*adc0*/  @!P0 NANOSLEEP.SYNCS 0x989680 ;  /* 0x009896800000895d */ /* 0x004fea0003900000 */
[----:B------:R-:W2:Y:S02]  /*add0*/  @!P0 SYNCS.PHASECHK.TRANS64 P0, [R0+URZ+0xd0], R5 ;  /* 0x0000d005000085a7 */ /* 0x000ea400080010ff */
[----:B--2---:R-:W-:Y:S05]  /*ade0*/  @!P0 BRA `(.L_x_39) ;  /* 0xfffffffc00f08947 */ /* 0x004fea000383ffff */
[----:B------:R-:W-:Y:S05]  /*adf0*/  BRA `(.L_x_171) ;  /* 0xffffff7400a87947 */ /* 0x000fea000383ffff */
.L_x_40:
[----:B------:R-:W-:-:S07]  /*ae00*/  MOV R0, UR5 ;  /* 0x0000000500007c02 */ /* 0x000fce0008000f00 */
.L_x_172:
[----:B-1----:R1:W2:Y:S02]  /*ae10*/  SYNCS.PHASECHK.TRANS64.TRYWAIT P0, [R0+URZ+0x80], R5 ;  /* 0x00008005000075a7 */ /* 0x0022a400080011ff */
[----:B--2---:R-:W-:Y:S05]  /*ae20*/  @!P0 NANOSLEEP.SYNCS 0x989680 ;  /* 0x009896800000895d */ /* 0x004fea0003900000 */
[----:B------:R-:W2:Y:S02]  /*ae30*/  @!P0 SYNCS.PHASECHK.TRANS64 P0, [R0+URZ+0x80], R5 ;  /* 0x00008005000085a7 */ /* 0x000ea400080010ff */
[----:B--2---:R-:W-:Y:S05]  /*ae40*/  @!P0 BRA `(.L_x_172) ;  /* 0xfffffffc00f08947 */ /* 0x004fea000383ffff */
[----:B------:R-:W-:Y:S05]  /*ae50*/  BRA `(.L_x_173) ;  /* 0xffffff7400b87947 */ /* 0x000fea000383ffff */
.L_x_41:
[----:B-1----:R1:W2:Y:S02]  /*ae60*/  SYNCS.PHASECHK.TRANS64.TRYWAIT P1, [R0+URZ+0x70], R5 ;  /* 0x00007005000075a7 */ /* 0x0022a400080211ff */
[----:B--2---:R-:W-:Y:S05]  /*ae70*/  @!P1 NANOSLEEP.SYNCS 0x989680 ;  /* 0x009896800000995d */ /* 0x004fea0003900000 */
[----:B------:R-:W2:Y:S02]  /*ae80*/  @!P1 SYNCS.PHASECHK.TRANS64 P1, [R0+URZ+0x70], R5 ;  /* 0x00007005000095a7 */ /* 0x000ea400080210ff */
[----:B--2---:R-:W-:Y:S05]  /*ae90*/  @!P1 BRA `(.L_x_41) ;  /* 0xfffffffc00f09947 */ /* 0x004fea000383ffff */
[----:B------:R-:W-:Y:S05]  /*aea0*/  BRA `(.L_x_174) ;  /* 0xffffff7400e87947 */ /* 0x000fea000383ffff */
.L_x_44:
[----:B------:R-:W-:-:S07]  /*aeb0*/  MOV R0, UR5 ;  /* 0x0000000500007c02 */ /* 0x000fce0008000f00 */
.L_x_175:
[----:B-1----:R1:W2:Y:S02]  /*aec0*/  SYNCS.PHASECHK.TRANS64.TRYWAIT P0, [R0+URZ+0x80], R3 ;  /* 0x00008003000075a7 */ /* 0x0022a400080011ff */
[----:B--2---:R-:W-:Y:S05]  /*aed0*/  @!P0 NANOSLEEP.SYNCS 0x989680 ;  /* 0x009896800000895d */ /* 0x004fea0003900000 */
[----:B------:R-:W2:Y:S02]  /*aee0*/  @!P0 SYNCS.PHASECHK.TRANS64 P0, [R0+URZ+0x80], R3 ;  /* 0x00008003000085a7 */ /* 0x000ea400080010ff */
[----:B--2---:R-:W-:Y:S05]  /*aef0*/  @!P0 BRA `(.L_x_175) ;  /* 0xfffffffc00f08947 */ /* 0x004fea000383ffff */
[----:B------:R-:W-:Y:S05]  /*af00*/  BRA `(.L_x_43) ;  /* 0xffffff78003c7947 */ /* 0x000fea000383ffff */
.L_x_51:
[----:B-1----:R1:W2:Y:S02]  /*af10*/  SYNCS.PHASECHK.TRANS64.TRYWAIT P1, [R0+URZ+0x70], R5 ;  /* 0x00007005000075a7 */ /* 0x0022a400080211ff */
[----:B--2---:R-:W-:Y:S05]  /*af20*/  @!P1 NANOSLEEP.SYNCS 0x989680 ;  /* 0x009896800000995d */ /* 0x004fea0003900000 */
[----:B------:R-:W2:Y:S02]  /*af30*/  @!P1 SYNCS.PHASECHK.TRANS64 P1, [R0+URZ+0x70], R5 ;  /* 0x00007005000095a7 */ /* 0x000ea400080210ff */
[----:B--2---:R-:W-:Y:S05]  /*af40*/  @!P1 BRA `(.L_x_51) ;  /* 0xfffffffc00f09947 */ /* 0x004fea000383ffff */
[----:B------:R-:W-:Y:S05]  /*af50*/  BRA `(.L_x_176) ;  /* 0xffffff7c00ac7947 */ /* 0x000fea000383ffff */
.L_x_52:
[----:B------:R-:W-:-:S07]  /*af60*/  MOV R3, UR7 ;  /* 0x0000000700037c02 */ /* 0x000fce0008000f00 */
.L_x_177:
[----:B-1----:R1:W2:Y:S02]  /*af70*/  SYNCS.PHASECHK.TRANS64.TRYWAIT P0, [R3+URZ+0xb0], R0 ;  /* 0x0000b000030075a7 */ /* 0x0022a400080011ff */
[----:B--2---:R-:W-:Y:S05]  /*af80*/  @!P0 NANOSLEEP.SYNCS 0x989680 ;  /* 0x009896800000895d */ /* 0x004fea0003900000 */
[----:B------:R-:W2:Y:S02]  /*af90*/  @!P0 SYNCS.PHASECHK.TRANS64 P0, [R3+URZ+0xb0], R0 ;  /* 0x0000b000030085a7 */ /* 0x000ea400080010ff */
[----:B--2---:R-:W-:Y:S05]  /*afa0*/  @!P0 BRA `(.L_x_177) ;  /* 0xfffffffc00f08947 */ /* 0x004fea000383ffff */
[----:B------:R-:W-:Y:S05]  /*afb0*/  BRA `(.L_x_178) ;  /* 0xffffff7c00e47947 */ /* 0x000fea000383ffff */
.L_x_55:
[----:B------:R-:W-:Y:S07]  /*afc0*/  MOV R0, UR6 ;  /* 0x0000000600007c02 */ /* 0x000fee0008000f00 */
.L_x_179:
[----:B-1----:R1:W2:Y:S02]  /*afd0*/  SYNCS.PHASECHK.TRANS64.TRYWAIT P0, [R0+URZ], R3 ;  /* 0x00000003000075a7 */ /* 0x0022a400080011ff */
[----:B--2---:R-:W-:Y:S05]  /*afe0*/  @!P0 NANOSLEEP.SYNCS 0x989680 ;  /* 0x009896800000895d */ /* 0x004fea0003900000 */
[----:B------:R-:W2:Y:S02]  /*aff0*/  @!P0 SYNCS.PHASECHK.TRANS64 P0, [R0+URZ], R3 ;  /* 0x00000003000085a7 */ /* 0x000ea400080010ff */
[----:B--2---:R-:W-:Y:S05]  /*b000*/  @!P0 BRA `(.L_x_179) ;  /* 0xfffffffc00f08947 */ /* 0x004fea000383ffff */
[----:B------:R-:W-:Y:S05]  /*b010*/  BRA `(.L_x_54) ;  /* 0xffffff8000007947 */ /* 0x000fea000383ffff */
.L_x_58:
[----:B------:R-:W-:-:S07]  /*b020*/  MOV R0, UR6 ;  /* 0x0000000600007c02 */ /* 0x000fce0008000f00 */
.L_x_180:
[----:B--2---:R2:W4:Y:S02]  /*b030*/  SYNCS.PHASECHK.TRANS64.TRYWAIT P0, [R0+URZ], R3 ;  /* 0x00000003000075a7 */ /* 0x00452400080011ff */
[----:B----4-:R-:W-:Y:S05]  /*b040*/  @!P0 NANOSLEEP.SYNCS 0x989680 ;  /* 0x009896800000895d */ /* 0x010fea0003900000 */
[----:B------:R-:W4:Y:S02]  /*b050*/  @!P0 SYNCS.PHASECHK.TRANS64 P0, [R0+URZ], R3 ;  /* 0x00000003000085a7 */ /* 0x000f2400080010ff */
[----:B----4-:R-:W-:Y:S05]  /*b060*/  @!P0 BRA `(.L_x_180) ;  /* 0xfffffffc00f08947 */ /* 0x010fea000383ffff */
[----:B------:R-:W-:Y:S05]  /*b070*/  BRA `(.L_x_181) ;  /* 0xffffff8000dc7947 */ /* 0x000fea000383ffff */
.L_x_59:
[----:B------:R-:W-:-:S07]  /*b080*/  MOV R0, UR6 ;  /* 0x0000000600007c02 */ /* 0x000fce0008000f00 */
.L_x_182:
[----:B-1----:R1:W2:Y:S02]  /*b090*/  SYNCS.PHASECHK.TRANS64.TRYWAIT P0, [R0+URZ], R3 ;  /* 0x00000003000075a7 */ /* 0x0022a400080011ff */
[----:B--2---:R-:W-:Y:S05]  /*b0a0*/  @!P0 NANOSLEEP.SYNCS 0x989680 ;  /* 0x009896800000895d */ /* 0x004fea0003900000 */
[----:B------:R-:W2:Y:S02]  /*b0b0*/  @!P0 SYNCS.PHASECHK.TRANS64 P0, [R0+URZ], R3 ;  /* 0x00000003000085a7 */ /* 0x000ea400080010ff */
[----:B--2---:R-:W-:Y:S05]  /*b0c0*/  @!P0 BRA `(.L_x_182) ;  /* 0xfffffffc00f08947 */ /* 0x004fea000383ffff */
[----:B------:R-:W-:Y:S05]  /*b0d0*/  BRA `(.L_x_183) ;  /* 0xffffff8000e87947 */ /* 0x000fea000383ffff */
.L_x_60:
[----:B------:R-:W-:-:S07]  /*b0e0*/  MOV R0, UR6 ;  /* 0x0000000600007c02 */ /* 0x000fce0008000f00 */
.L_x_184:
[----:B-1----:R1:W2:Y:S02]  /*b0f0*/  SYNCS.PHASECHK.TRANS64.TRYWAIT P0, [R0+URZ], R3 ;  /* 0x00000003000075a7 */ /* 0x0022a400080011ff */
[----:B--2---:R-:W-:Y:S05]  /*b100*/  @!P0 NANOSLEEP.SYNCS 0x989680 ;  /* 0x009896800000895d */ /* 0x004fea0003900000 */
[----:B------:R-:W2:Y:S02]  /*b110*/  @!P0 SYNCS.PHASECHK.TRANS64 P0, [R0+URZ], R3 ;  /* 0x00000003000085a7 */ /* 0x000ea400080010ff */
[----:B--2---:R-:W-:Y:S05]  /*b120*/  @!P0 BRA `(.L_x_184) ;  /* 0xfffffffc00f08947 */ /* 0x004fea000383ffff */
[----:B------:R-:W-:Y:S05]  /*b130*/  BRA `(.L_x_185) ;  /* 0xffffff8000f47947 */ /* 0x000fea000383ffff */
.L_x_61:
[----:B------:R-:W-:-:S07]  /*b140*/  MOV R0, UR7 ;  /* 0x0000000700007c02 */ /* 0x000fce0008000f00 */
.L_x_186:
[----:B-1----:R1:W2:Y:S02]  /*b150*/  SYNCS.PHASECHK.TRANS64.TRYWAIT P0, [R0+URZ], R3 ;  /* 0x00000003000075a7 */ /* 0x0022a400080011ff */
[----:B--2---:R-:W-:Y:S05]  /*b160*/  @!P0 NANOSLEEP.SYNCS 0x989680 ;  /* 0x009896800000895d */ /* 0x004fea0003900000 */
[----:B------:R-:W2:Y:S02]  /*b170*/  @!P0 SYNCS.PHASECHK.TRANS64 P0, [R0+URZ], R3 ;  /* 0x00000003000085a7 */ /* 0x000ea400080010ff */
[----:B--2---:R-:W-:Y:S05]  /*b180*/  @!P0 BRA `(.L_x_186) ;  /* 0xfffffffc00f08947 */ /* 0x004fea000383ffff */
[----:B------:R-:W-:Y:S05]  /*b190*/  BRA `(.L_x_187) ;  /* 0xffffff8400007947 */ /* 0x000fea000383ffff */
.L_x_66:
[----:B--2---:R2:W3:Y:S02]  /*b1a0*/  SYNCS.PHASECHK.TRANS64.TRYWAIT P0, [R0+URZ+0x70], R3 ;  /* 0x00007003000075a7 */ /* 0x0044e400080011ff */
[----:B---3--:R-:W-:Y:S05]  /*b1b0*/  @!P0 NANOSLEEP.SYNCS 0x989680 ;  /* 0x009896800000895d */ /* 0x008fea0003900000 */
[----:B------:R-:W3:Y:S02]  /*b1c0*/  @!P0 SYNCS.PHASECHK.TRANS64 P0, [R0+URZ+0x70], R3 ;  /* 0x00007003000085a7 */ /* 0x000ee400080010ff */
[----:B---3--:R-:W-:Y:S05]  /*b1d0*/  @!P0 BRA `(.L_x_66) ;  /* 0xfffffffc00f08947 */ /* 0x008fea000383ffff */
[----:B------:R-:W-:Y:S05]  /*b1e0*/  BRA `(.L_x_188) ;  /* 0xffffff8800047947 */ /* 0x000fea000383ffff */
.L_x_69:
[----:B------:R-:W-:Y:S07]  /*b1f0*/  MOV R0, UR7 ;  /* 0x0000000700007c02 */ /* 0x000fee0008000f00 */
.L_x_189:
[----:B--2---:R2:W3:Y:S02]  /*b200*/  SYNCS.PHASECHK.TRANS64.TRYWAIT P0, [R0+URZ+0x68], R3 ;  /* 0x00006803000075a7 */ /* 0x0044e400080011ff */
[----:B---3--:R-:W-:Y:S05]  /*b210*/  @!P0 NANOSLEEP.SYNCS 0x989680 ;  /* 0x009896800000895d */ /* 0x008fea0003900000 */
[----:B------:R-:W3:Y:S02]  /*b220*/  @!P0 SYNCS.PHASECHK.TRANS64 P0, [R0+URZ+0x68], R3 ;  /* 0x00006803000085a7 */ /* 0x000ee400080010ff */
[----:B---3--:R-:W-:Y:S05]  /*b230*/  @!P0 BRA `(.L_x_189) ;  /* 0xfffffffc00f08947 */ /* 0x008fea000383ffff */
[----:B------:R-:W-:Y:S05]  /*b240*/  BRA `(.L_x_68) ;  /* 0xffffff8800e47947 */ /* 0x000fea000383ffff */
.L_x_72:
[----:B------:R-:W-:Y:S07]  /*b250*/  MOV R3, UR7 ;  /* 0x0000000700037c02 */ /* 0x000fee0008000f00 */
.L_x_190:
[----:B-1----:R1:W2:Y:S02]  /*b260*/  SYNCS.PHASECHK.TRANS64.TRYWAIT P0, [R3+URZ+0x40], R12 ;  /* 0x0000400c030075a7 */ /* 0x0022a400080011ff */
[----:B--2---:R-:W-:Y:S05]  /*b270*/  @!P0 NANOSLEEP.SYNCS 0x989680 ;  /* 0x009896800000895d */ /* 0x004fea0003900000 */
[----:B------:R-:W2:Y:S02]  /*b280*/  @!P0 SYNCS.PHASECHK.TRANS64 P0, [R3+URZ+0x40], R12 ;  /* 0x0000400c030085a7 */ /* 0x000ea400080010ff */
[----:B--2---:R-:W-:Y:S05]  /*b290*/  @!P0 BRA `(.L_x_190) ;  /* 0xfffffffc00f08947 */ /* 0x004fea000383ffff */
[----:B------:R-:W-:Y:S05]  /*b2a0*/  BRA `(.L_x_191) ;  /* 0xffffff8c00607947 */ /* 0x000fea000383ffff */
.L_x_73:
[----:B-1----:R-:W-:Y:S07]  /*b2b0*/  MOV R3, UR7 ;  /* 0x0000000700037c02 */ /* 0x002fee0008000f00 */
.L_x_192:
[----:B-1----:R1:W2:Y:S02]  /*b2c0*/  SYNCS.PHASECHK.TRANS64.TRYWAIT P0, [R3+URZ+0x48], R12 ;  /* 0x0000480c030075a7 */ /* 0x0022a400080011ff */
[----:B--2---:R-:W-:Y:S05]  /*b2d0*/  @!P0 NANOSLEEP.SYNCS 0x989680 ;  /* 0x009896800000895d */ /* 0x004fea0003900000 */
[----:B------:R-:W2:Y:S02]  /*b2e0*/  @!P0 SYNCS.PHASECHK.TRANS64 P0, [R3+URZ+0x48], R12 ;  /* 0x0000480c030085a7 */ /* 0x000ea400080010ff */
[----:B--2---:R-:W-:Y:S05]  /*b2f0*/  @!P0 BRA `(.L_x_192) ;  /* 0xfffffffc00f08947 */ /* 0x004fea000383ffff */
[----:B------:R-:W-:Y:S05]  /*b300*/  BRA `(.L_x_193) ;  /* 0xffffff8c00a07947 */ /* 0x000fea000383ffff */
.L_x_74:
[----:B-1----:R-:W-:Y:S07]  /*b310*/  MOV R3, UR7 ;  /* 0x0000000700037c02 */ /* 0x002fee0008000f00 */
.L_x_194:
[----:B-1----:R1:W2:Y:S02]  /*b320*/  SYNCS.PHASECHK.TRANS64.TRYWAIT P0, [R3+URZ+0x50], R12 ;  /* 0x0000500c030075a7 */ /* 0x0022a400080011ff */
[----:B--2---:R-:W-:Y:S05]  /*b330*/  @!P0 NANOSLEEP.SYNCS 0x989680 ;  /* 0x009896800000895d */ /* 0x004fea0003900000 */
[----:B------:R-:W2:Y:S02]  /*b340*/  @!P0 SYNCS.PHASECHK.TRANS64 P0, [R3+URZ+0x50], R12 ;  /* 0x0000500c030085a7 */ /* 0x000ea400080010ff */
[----:B--2---:R-:W-:Y:S05]  /*b350*/  @!P0 BRA `(.L_x_194) ;  /* 0xfffffffc00f08947 */ /* 0x004fea000383ffff */
[----:B------:R-:W-:Y:S05]  /*b360*/  BRA `(.L_x_195) ;  /* 0xffffff8c00e47947 */ /* 0x000fea000383ffff */
.L_x_75:
[----:B-1----:R-:W-:Y:S07]  /*b370*/  MOV R3, UR7 ;  /* 0x0000000700037c02 */ /* 0x002fee0008000f00 */
.L_x_196:
[----:B-1----:R1:W2:Y:S02]  /*b380*/  SYNCS.PHASECHK.TRANS64.TRYWAIT P0, [R3+URZ+0x58], R12 ;  /* 0x0000580c030075a7 */ /* 0x0022a400080011ff */
[----:B--2---:R-:W-:Y:S05]  /*b390*/  @!P0 NANOSLEEP.SYNCS 0x989680 ;  /* 0x009896800000895d */ /* 0x004fea0003900000 */
[----:B------:R-:W2:Y:S02]  /*b3a0*/  @!P0 SYNCS.PHASECHK.TRANS64 P0, [R3+URZ+0x58], R12 ;  /* 0x0000580c030085a7 */ /* 0x000ea400080010ff */
[----:B--2---:R-:W-:Y:S05]  /*b3b0*/  @!P0 BRA `(.L_x_196) ;  /* 0xfffffffc00f08947 */ /* 0x004fea000383ffff */
[----:B------:R-:W-:Y:S05]  /*b3c0*/  BRA `(.L_x_197) ;  /* 0xffffff90002c7947 */ /* 0x000fea000383ffff */
.L_x_76:
[----:B-1----:R-:W-:Y:S07]  /*b3d0*/  MOV R3, UR7 ;  /* 0x0000000700037c02 */ /* 0x002fee0008000f00 */
.L_x_198:
[----:B-1----:R1:W2:Y:S02]  /*b3e0*/  SYNCS.PHASECHK.TRANS64.TRYWAIT P0, [R3+URZ+0x40], R20 ;  /* 0x00004014030075a7 */ /* 0x0022a400080011ff */
[----:B--2---:R-:W-:Y:S05]  /*b3f0*/  @!P0 NANOSLEEP.SYNCS 0x989680 ;  /* 0x009896800000895d */ /* 0x004fea0003900000 */
[----:B------:R-:W2:Y:S02]  /*b400*/  @!P0 SYNCS.PHASECHK.TRANS64 P0, [R3+URZ+0x40], R20 ;  /* 0x00004014030085a7 */ /* 0x000ea400080010ff */
[----:B--2---:R-:W-:Y:S05]  /*b410*/  @!P0 BRA `(.L_x_198) ;  /* 0xfffffffc00f08947 */ /* 0x004fea000383ffff */
[----:B------:R-:W-:Y:S05]  /*b420*/  BRA `(.L_x_199) ;  /* 0xffffff9000787947 */ /* 0x000fea000383ffff */
.L_x_77:
[----:B-1----:R-:W-:Y:S07]  /*b430*/  MOV R3, UR7 ;  /* 0x0000000700037c02 */ /* 0x002fee0008000f00 */
.L_x_200:
[----:B-1----:R1:W2:Y:S02]  /*b440*/  SYNCS.PHASECHK.TRANS64.TRYWAIT P0, [R3+URZ+0x48], R20 ;  /* 0x00004814030075a7 */ /* 0x0022a400080011ff */
[----:B--2---:R-:W-:Y:S05]  /*b450*/  @!P0 NANOSLEEP.SYNCS 0x989680 ;  /* 0x009896800000895d */ /* 0x004fea0003900000 */
[----:B------:R-:W2:Y:S02]  /*b460*/  @!P0 SYNCS.PHASECHK.TRANS64 P0, [R3+URZ+0x48], R20 ;  /* 0x00004814030085a7 */ /* 0x000ea400080010ff */
[----:B--2---:R-:W-:Y:S05]  /*b470*/  @!P0 BRA `(.L_x_200) ;  /* 0xfffffffc00f08947 */ /* 0x004fea000383ffff */
[----:B------:R-:W-:Y:S05]  /*b480*/  BRA `(.L_x_201) ;  /* 0xffffff9000c07947 */ /* 0x000fea000383ffff */
.L_x_78:
[----:B-1----:R-:W-:Y:S07]  /*b490*/  MOV R3, UR7 ;  /* 0x0000000700037c02 */ /* 0x002fee0008000f00 */
.L_x_202:
[----:B-1----:R1:W2:Y:S02]  /*b4a0*/  SYNCS.PHASECHK.TRANS64.TRYWAIT P0, [R3+URZ+0x50], R20 ;  /* 0x00005014030075a7 */ /* 0x0022a400080011ff */
[----:B--2---:R-:W-:Y:S05]  /*b4b0*/  @!P0 NANOSLEEP.SYNCS 0x989680 ;  /* 0x009896800000895d */ /* 0x004fea0003900000 */
[----:B------:R-:W2:Y:S02]  /*b4c0*/  @!P0 SYNCS.PHASECHK.TRANS64 P0, [R3+URZ+0x50], R20 ;  /* 0x00005014030085a7 */ /* 0x000ea400080010ff */
[----:B--2---:R-:W-:Y:S05]  /*b4d0*/  @!P0 BRA `(.L_x_202) ;  /* 0xfffffffc00f08947 */ /* 0x004fea000383ffff */
[----:B------:R-:W-:Y:S05]  /*b4e0*/  BRA `(.L_x_203) ;  /* 0xffffff9400087947 */ /* 0x000fea000383ffff */
.L_x_79:
[----:B------:R-:W-:Y:S07]  /*b4f0*/  MOV R3, UR7 ;  /* 0x0000000700037c02 */ /* 0x000fee0008000f00 */
.L_x_204:
[----:B-1----:R1:W2:Y:S02]  /*b500*/  SYNCS.PHASECHK.TRANS64.TRYWAIT P0, [R3+URZ+0x58], R20 ;  /* 0x00005814030075a7 */ /* 0x0022a400080011ff */
[----:B--2---:R-:W-:Y:S05]  /*b510*/  @!P0 NANOSLEEP.SYNCS 0x989680 ;  /* 0x009896800000895d */ /* 0x004fea0003900000 */
[----:B------:R-:W2:Y:S02]  /*b520*/  @!P0 SYNCS.PHASECHK.TRANS64 P0, [R3+URZ+0x58], R20 ;  /* 0x00005814030085a7 */ /* 0x000ea400080010ff */
[----:B--2---:R-:W-:Y:S05]  /*b530*/  @!P0 BRA `(.L_x_204) ;  /* 0xfffffffc00f08947 */ /* 0x004fea000383ffff */
[----:B------:R-:W-:Y:S05]  /*b540*/  BRA `(.L_x_205) ;  /* 0xffffff9400907947 */ /* 0x000fea000383ffff */
.L_x_81:
[----:B------:R-:W-:-:S07]  /*b550*/  MOV R3, UR7 ;  /* 0x0000000700037c02 */ /* 0x000fce0008000f00 */
.L_x_206:
[----:B-1----:R1:W3:Y:S02]  /*b560*/  SYNCS.PHASECHK.TRANS64.TRYWAIT P0, [R3+URZ+0x40], R12 ;  /* 0x0000400c030075a7 */ /* 0x0022e400080011ff */
[----:B---3--:R-:W-:Y:S05]  /*b570*/  @!P0 NANOSLEEP.SYNCS 0x989680 ;  /* 0x009896800000895d */ /* 0x008fea0003900000 */
[----:B------:R-:W3:Y:S02]  /*b580*/  @!P0 SYNCS.PHASECHK.TRANS64 P0, [R3+URZ+0x40], R12 ;  /* 0x0000400c030085a7 */ /* 0x000ee400080010ff */
[----:B---3--:R-:W-:Y:S05]  /*b590*/  @!P0 BRA `(.L_x_206) ;  /* 0xfffffffc00f08947 */ /* 0x008fea000383ffff */
[----:B------:R-:W-:Y:S05]  /*b5a0*/  BRA `(.L_x_207) ;  /* 0xffffff9400f87947 */ /* 0x000fea000383ffff */
.L_x_82:
[----:B-1----:R-:W-:-:S07]  /*b5b0*/  MOV R3, UR7 ;  /* 0x0000000700037c02 */ /* 0x002fce0008000f00 */
.L_x_208:
[----:B-1----:R1:W3:Y:S02]  /*b5c0*/  SYNCS.PHASECHK.TRANS64.TRYWAIT P0, [R3+URZ+0x48], R12 ;  /* 0x0000480c030075a7 */ /* 0x0022e400080011ff */
[----:B---3--:R-:W-:Y:S05]  /*b5d0*/  @!P0 NANOSLEEP.SYNCS 0x989680 ;  /* 0x009896800000895d */ /* 0x008fea0003900000 */
[----:B------:R-:W3:Y:S02]  /*b5e0*/  @!P0 SYNCS.PHASECHK.TRANS64 P0, [R3+URZ+0x48], R12 ;  /* 0x0000480c030085a7 */ /* 0x000ee400080010ff */
[----:B---3--:R-:W-:Y:S05]  /*b5f0*/  @!P0 BRA `(.L_x_208) ;  /* 0xfffffffc00f08947 */ /* 0x008fea000383ffff */
[----:B------:R-:W-:Y:S05]  /*b600*/  BRA `(.L_x_209) ;  /* 0xffffff9400e87947 */ /* 0x000fea000383ffff */
.L_x_83:
[----:B-1----:R-:W-:-:S07]  /*b610*/  MOV R3, UR7 ;  /* 0x0000000700037c02 */ /* 0x002fce0008000f00 */
.L_x_210:
[----:B-1----:R1:W3:Y:S02]  /*b620*/  SYNCS.PHASECHK.TRANS64.TRYWAIT P0, [R3+URZ+0x50], R12 ;  /* 0x0000500c030075a7 */ /* 0x0022e400080011ff */
[----:B---3--:R-:W-:Y:S05]  /*b630*/  @!P0 NANOSLEEP.SYNCS 0x989680 ;  /* 0x009896800000895d */ /* 0x008fea0003900000 */
[----:B------:R-:W3:Y:S02]  /*b640*/  @!P0 SYNCS.PHASECHK.TRANS64 P0, [R3+URZ+0x50], R12 ;  /* 0x0000500c030085a7 */ /* 0x000ee400080010ff */
[----:B---3--:R-:W-:Y:S05]  /*b650*/  @!P0 BRA `(.L_x_210) ;  /* 0xfffffffc00f08947 */ /* 0x008fea000383ffff */
[----:B------:R-:W-:Y:S05]  /*b660*/  BRA `(.L_x_211) ;  /* 0xffffff9400dc7947 */ /* 0x000fea000383ffff */
.L_x_85:
[----:B--2---:R2:W4:Y:S02]  /*b670*/  SYNCS.PHASECHK.TRANS64.TRYWAIT P0, [R0+URZ+0x70], R3 ;  /* 0x00007003000075a7 */ /* 0x00452400080011ff */
[----:B----4-:R-:W-:Y:S05]  /*b680*/  @!P0 NANOSLEEP.SYNCS 0x989680 ;  /* 0x009896800000895d */ /* 0x010fea0003900000 */
[----:B------:R-:W4:Y:S02]  /*b690*/  @!P0 SYNCS.PHASECHK.TRANS64 P0, [R0+URZ+0x70], R3 ;  /* 0x00007003000085a7 */ /* 0x000f2400080010ff */
[----:B----4-:R-:W-:Y:S05]  /*b6a0*/  @!P0 BRA `(.L_x_85) ;  /* 0xfffffffc00f08947 */ /* 0x010fea000383ffff */
[----:B------:R-:W-:Y:S05]  /*b6b0*/  BRA `(.L_x_212) ;  /* 0xffffff9800a07947 */ /* 0x000fea000383ffff */
.L_x_96:
[----:B-1----:R-:W-:Y:S04]  /*b6c0*/  MOV R2, UR48 ;  /* 0x0000003000027c02 */ /* 0x002fe80008000f00 */
[----:B------:R1:W3:Y:S03]  /*b6d0*/  SYNCS.PHASECHK.TRANS64.TRYWAIT P1, [R2+URZ+0x20], R3 ;  /* 0x00002003020075a7 */ /* 0x0002e600080211ff */
[----:B---3--:R-:W-:Y:S05]  /*b6e0*/  @!P1 NANOSLEEP.SYNCS 0x989680 ;  /* 0x009896800000995d */ /* 0x008fea0003900000 */
[----:B------:R-:W3:Y:S02]  /*b6f0*/  @!P1 SYNCS.PHASECHK.TRANS64 P1, [R2+URZ+0x20], R3 ;  /* 0x00002003020095a7 */ /* 0x000ee400080210ff */
[----:B---3--:R-:W-:Y:S05]  /*b700*/  @!P1 BRA `(.L_x_96) ;  /* 0xfffffffc00ec9947 */ /* 0x008fea000383ffff */
[----:B------:R-:W-:Y:S05]  /*b710*/  BRA `(.L_x_95) ;  /* 0xffffffa400a87947 */ /* 0x000fea000383ffff */
.L_x_98:
[----:B-1----:R1:W4:Y:S02]  /*b720*/  SYNCS.PHASECHK.TRANS64.TRYWAIT P0, [R87+URZ+0x90], R0 ;  /* 0x00009000570075a7 */ /* 0x00232400080011ff */
[----:B----4-:R-:W-:Y:S05]  /*b730*/  @!P0 NANOSLEEP.SYNCS 0x989680 ;  /* 0x009896800000895d */ /* 0x010fea0003900000 */
[----:B------:R-:W4:Y:S02]  /*b740*/  @!P0 SYNCS.PHASECHK.TRANS64 P0, [R87+URZ+0x90], R0 ;  /* 0x00009000570085a7 */ /* 0x000f2400080010ff */
[----:B----4-:R-:W-:Y:S05]  /*b750*/  @!P0 BRA `(.L_x_98) ;  /* 0xfffffffc00f08947 */ /* 0x010fea000383ffff */
[----:B------:R-:W-:Y:S05]  /*b760*/  BRA `(.L_x_97) ;  /* 0xffffffa400d07947 */ /* 0x000fea000383ffff */
.L_x_107:
[----:B-1----:R1:W2:Y:S02]  /*b770*/  SYNCS.PHASECHK.TRANS64.TRYWAIT P0, [R3+URZ+0x20], R0 ;  /* 0x00002000030075a7 */ /* 0x0022a400080011ff */
[----:B--2---:R-:W-:Y:S05]  /*b780*/  @!P0 NANOSLEEP.SYNCS 0x989680 ;  /* 0x009896800000895d */ /* 0x004fea0003900000 */
[----:B------:R-:W2:Y:S02]  /*b790*/  @!P0 SYNCS.PHASECHK.TRANS64 P0, [R3+URZ+0x20], R0 ;  /* 0x00002000030085a7 */ /* 0x000ea400080010ff */
[----:B--2---:R-:W-:Y:S05]  /*b7a0*/  @!P0 BRA `(.L_x_107) ;  /* 0xfffffffc00f08947 */ /* 0x004fea000383ffff */
[----:B------:R-:W-:Y:S05]  /*b7b0*/  BRA `(.L_x_106) ;  /* 0xffffffac00ec7947 */ /* 0x000fea000383ffff */
.L_x_115:
[----:B-1----:R1:W2:Y:S02]  /*b7c0*/  SYNCS.PHASECHK.TRANS64.TRYWAIT P0, [R91+URZ+0x20], R6 ;  /* 0x000020065b0075a7 */ /* 0x0022a400080011ff */
[----:B--2---:R-:W-:Y:S05]  /*b7d0*/  @!P0 NANOSLEEP.SYNCS 0x989680 ;  /* 0x009896800000895d */ /* 0x004fea0003900000 */
[----:B------:R-:W2:Y:S02]  /*b7e0*/  @!P0 SYNCS.PHASECHK.TRANS64 P0, [R91+URZ+0x20], R6 ;  /* 0x000020065b0085a7 */ /* 0x000ea400080010ff */
[----:B--2---:R-:W-:Y:S05]  /*b7f0*/  @!P0 BRA `(.L_x_115) ;  /* 0xfffffffc00f08947 */ /* 0x004fea000383ffff */
[----:B------:R-:W-:Y:S05]  /*b800*/  BRA `(.L_x_114) ;  /* 0xffffffb8002c7947 */ /* 0x000fea000383ffff */
.L_x_123:
[----:B-1----:R1:W2:Y:S02]  /*b810*/  SYNCS.PHASECHK.TRANS64.TRYWAIT P0, [R91+URZ+0x20], R6 ;  /* 0x000020065b0075a7 */ /* 0x0022a400080011ff */
[----:B--2---:R-:W-:Y:S05]  /*b820*/  @!P0 NANOSLEEP.SYNCS 0x989680 ;  /* 0x009896800000895d */ /* 0x004fea0003900000 */
[----:B------:R-:W2:Y:S02]  /*b830*/  @!P0 SYNCS.PHASECHK.TRANS64 P0, [R91+URZ+0x20], R6 ;  /* 0x000020065b0085a7 */ /* 0x000ea400080010ff */
[----:B--2---:R-:W-:Y:S05]  /*b840*/  @!P0 BRA `(.L_x_123) ;  /* 0xfffffffc00f08947 */ /* 0x004fea000383ffff */
[----:B------:R-:W-:Y:S05]  /*b850*/  BRA `(.L_x_122) ;  /* 0xffffffc000707947 */ /* 0x000fea000383ffff */
.L_x_131:
[----:B-1----:R1:W2:Y:S02]  /*b860*/  SYNCS.PHASECHK.TRANS64.TRYWAIT P0, [R92+URZ+0x20], R5 ;  /* 0x000020055c0075a7 */ /* 0x0022a400080011ff */
[----:B--2---:R-:W-:Y:S05]  /*b870*/  @!P0 NANOSLEEP.SYNCS 0x989680 ;  /* 0x009896800000895d */ /* 0x004fea0003900000 */
[----:B------:R-:W2:Y:S02]  /*b880*/  @!P0 SYNCS.PHASECHK.TRANS64 P0, [R92+URZ+0x20], R5 ;  /* 0x000020055c0085a7 */ /* 0x000ea400080010ff */
[----:B--2---:R-:W-:Y:S05]  /*b890*/  @!P0 BRA `(.L_x_131) ;  /* 0xfffffffc00f08947 */ /* 0x004fea000383ffff */
[----:B------:R-:W-:Y:S05]  /*b8a0*/  BRA `(.L_x_130) ;  /* 0xffffffc800c07947 */ /* 0x000fea000383ffff */
.L_x_139:
[----:B-1----:R1:W2:Y:S02]  /*b8b0*/  SYNCS.PHASECHK.TRANS64.TRYWAIT P0, [R92+URZ+0x20], R5 ;  /* 0x000020055c0075a7 */ /* 0x0022a400080011ff */
[----:B--2---:R-:W-:Y:S05]  /*b8c0*/  @!P0 NANOSLEEP.SYNCS 0x989680 ;  /* 0x009896800000895d */ /* 0x004fea0003900000 */
[----:B------:R-:W2:Y:S02]  /*b8d0*/  @!P0 SYNCS.PHASECHK.TRANS64 P0, [R92+URZ+0x20], R5 ;  /* 0x000020055c0085a7 */ /* 0x000ea400080010ff */
[----:B--2---:R-:W-:Y:S05]  /*b8e0*/  @!P0 BRA `(.L_x_139) ;  /* 0xfffffffc00f08947 */ /* 0x004fea000383ffff */
[----:B------:R-:W-:Y:S05]  /*b8f0*/  BRA `(.L_x_138) ;  /* 0xffffffd400207947 */ /* 0x000fea000383ffff */
.L_x_147:
[----:B-1----:R1:W2:Y:S02]  /*b900*/  SYNCS.PHASECHK.TRANS64.TRYWAIT P0, [R92+URZ+0x20], R5 ;  /* 0x000020055c0075a7 */ /* 0x0022a400080011ff */
[----:B--2---:R-:W-:Y:S05]  /*b910*/  @!P0 NANOSLEEP.SYNCS 0x989680 ;  /* 0x009896800000895d */ /* 0x004fea0003900000 */
[----:B------:R-:W2:Y:S02]  /*b920*/  @!P0 SYNCS.PHASECHK.TRANS64 P0, [R92+URZ+0x20], R5 ;  /* 0x000020055c0085a7 */ /* 0x000ea400080010ff */
[----:B--2---:R-:W-:Y:S05]  /*b930*/  @!P0 BRA `(.L_x_147) ;  /* 0xfffffffc00f08947 */ /* 0x004fea000383ffff */
[----:B------:R-:W-:Y:S05]  /*b940*/  BRA `(.L_x_146) ;  /* 0xffffffdc00747947 */ /* 0x000fea000383ffff */
.L_x_155:
[----:B-1----:R1:W2:Y:S02]  /*b950*/  SYNCS.PHASECHK.TRANS64.TRYWAIT P0, [R92+URZ+0x20], R5 ;  /* 0x000020055c0075a7 */ /* 0x0022a400080011ff */
[----:B--2---:R-:W-:Y:S05]  /*b960*/  @!P0 NANOSLEEP.SYNCS 0x989680 ;  /* 0x009896800000895d */ /* 0x004fea0003900000 */
[----:B------:R-:W2:Y:S02]  /*b970*/  @!P0 SYNCS.PHASECHK.TRANS64 P0, [R92+URZ+0x20], R5 ;  /* 0x000020055c0085a7 */ /* 0x000ea400080010ff */
[----:B--2---:R-:W-:Y:S05]  /*b980*/  @!P0 BRA `(.L_x_155) ;  /* 0xfffffffc00f08947 */ /* 0x004fea000383ffff */
[----:B------:R-:W-:Y:S05]  /*b990*/  BRA `(.L_x_154) ;  /* 0xffffffe400c87947 */ /* 0x000fea000383ffff */
        .weak           $__internal_0_$__cuda_sm10x_tcgen05_guardrail_trap_col_being_dealloced_not_returned_by_alloc
        .type           $__internal_0_$__cuda_sm10x_tcgen05_guardrail_trap_col_being_dealloced_not_returned_by_alloc,@function
        .size           $__internal_0_$__cuda_sm10x_tcgen05_guardrail_trap_col_being_dealloced_not_returned_by_alloc,($__internal_1_$__cuda_sm10x_tcgen05_guardrail_trap_phase_invalid_during_alloc - $__internal_0_$__cuda_sm10x_tcgen05_guardrail_trap_col_being_dealloced_not_returned_by_alloc)
$__internal_0_$__cuda_sm10x_tcgen05_guardrail_trap_col_being_dealloced_not_returned_by_alloc:
[----:B------:R-:W-:Y:S05]  /*b9a0*/  BPT.TRAP 0x1 ;  /* 0x000000040000795c */ /* 0x000fea0000300000 */
[----:B------:R-:W-:-:S04]  /*b9b0*/  HFMA2 R3, -RZ, RZ, 0, 0 ;  /* 0x00000000ff037431 */ /* 0x000fc800000001ff */
[----:B------:R-:W-:Y:S05]  /*b9c0*/  RET.REL.NODEC R2 `(_ZN7cutlass13device_kernelINS_4gemm6kernel13GemmUniversalIN4cute5tupleIJiiiiEEENS1_10collective13CollectiveMmaINS1_35MainloopSm100TmaUmmaWarpSpecializedILi2ELi2ELi4ENS5_IJNS4_1CILi1EEESB_SB_EEEEENS5_IJNSA_ILi128EEESE_NSA_ILi32EEEEEENS_10tfloat32_tENS5_IJlSB_lEEESH_SI_NS4_8TiledMMAINS4_8MMA_AtomIJNS4_17SM100_MMA_TF32_SSISH_SH_fLi128ELi128ELNS4_4UMMA5MajorE0ELSN_0ELNSM_7ScaleInE0ELSO_0EEEEEENS4_6LayoutISC_NS5_IJNSA_ILi0EEESS_SS_EEEEENS5_IJNS4_10UnderscoreESV_SV_EEEEENS4_13SM90_TMA_LOADENS4_14ComposedLayoutINS4_7SwizzleILi3ELi4ELi3EEENS4_18smem_ptr_flag_bitsILi32EEENSR_INS5_IJNSA_ILi8EEESF_EEENS5_IJSF_SB_EEEEEEEvNS4_8identityESY_S18_vS19_EENS_8epilogue10collective18CollectiveEpilogueINS1B_23Sm100TmaWarpSpecializedILi4ELi2ELi16ELb1ELb0EEEJSG_NS5_IJNSR_ISE_SB_EENSR_INSA_ILi16EEESB_EEEEESH_SI_SH_SI_NS1B_6fusion15FusionCallbacksIS1F_NS1K_17LinearCombinationISH_fSH_fLNS_15FloatRoundStyleE2EEESG_S1J_JEEENS4_5SM1004TMEM4LOAD26SM100_TMEM_LOAD_32dp32b16xESY_NSZ_INS10_ILi2ELi4ELi3EEES13_NSR_INS5_IJS14_S1H_EEENS5_IJS1H_SB_EEEEEEENS4_39AutoVectorizingCopyWithAssumedAlignmentILi128EEENS4_14SM90_TMA_STOREES1Y_S20_S20_EEEvvEEEEvNT_6ParamsE) ;  /* 0xffffff44028c7950 */ /* 0x000fea0003c3ffff */
        .weak           $__internal_1_$__cuda_sm10x_tcgen05_guardrail_trap_phase_invalid_during_alloc
        .type           $__internal_1_$__cuda_sm10x_tcgen05_guardrail_trap_phase_invalid_during_alloc,@function
        .size           $__internal_1_$__cuda_sm10x_tcgen05_guardrail_trap_phase_invalid_during_alloc,($__internal_2_$__cuda_sm10x_tcgen05_guardrail_trap_unallocated_columns_being_dealloced - $__internal_1_$__cuda_sm10x_tcgen05_guardrail_trap_phase_invalid_during_alloc)
$__internal_1_$__cuda_sm10x_tcgen05_guardrail_trap_phase_invalid_during_alloc:
[----:B------:R-:W-:Y:S05]  /*b9d0*/  BPT.TRAP 0x1 ;  /* 0x000000040000795c */ /* 0x000fea0000300000 */
[----:B------:R-:W-:-:S04]  /*b9e0*/  MOV R3, 0x0 ;  /* 0x0000000000037802 */ /* 0x000fc80000000f00 */
[----:B------:R-:W-:Y:S05]  /*b9f0*/  RET.REL.NODEC R2 `(_ZN7cutlass13device_kernelINS_4gemm6kernel13GemmUniversalIN4cute5tupleIJiiiiEEENS1_10collective13CollectiveMmaINS1_35MainloopSm100TmaUmmaWarpSpecializedILi2ELi2ELi4ENS5_IJNS4_1CILi1EEESB_SB_EEEEENS5_IJNSA_ILi128EEESE_NSA_ILi32EEEEEENS_10tfloat32_tENS5_IJlSB_lEEESH_SI_NS4_8TiledMMAINS4_8MMA_AtomIJNS4_17SM100_MMA_TF32_SSISH_SH_fLi128ELi128ELNS4_4UMMA5MajorE0ELSN_0ELNSM_7ScaleInE0ELSO_0EEEEEENS4_6LayoutISC_NS5_IJNSA_ILi0EEESS_SS_EEEEENS5_IJNS4_10UnderscoreESV_SV_EEEEENS4_13SM90_TMA_LOADENS4_14ComposedLayoutINS4_7SwizzleILi3ELi4ELi3EEENS4_18smem_ptr_flag_bitsILi32EEENSR_INS5_IJNSA_ILi8EEESF_EEENS5_IJSF_SB_EEEEEEEvNS4_8identityESY_S18_vS19_EENS_8epilogue10collective18CollectiveEpilogueINS1B_23Sm100TmaWarpSpecializedILi4ELi2ELi16ELb1ELb0EEEJSG_NS5_IJNSR_ISE_SB_EENSR_INSA_ILi16EEESB_EEEEESH_SI_SH_SI_NS1B_6fusion15FusionCallbacksIS1F_NS1K_17LinearCombinationISH_fSH_fLNS_15FloatRoundStyleE2EEESG_S1J_JEEENS4_5SM1004TMEM4LOAD26SM100_TMEM_LOAD_32dp32b16xESY_NSZ_INS10_ILi2ELi4ELi3EEES13_NSR_INS5_IJS14_S1H_EEENS5_IJS1H_SB_EEEEEEENS4_39AutoVectorizingCopyWithAssumedAlignmentILi128EEENS4_14SM90_TMA_STOREES1Y_S20_S20_EEEvvEEEEvNT_6ParamsE) ;  /* 0xffffff4402807950 */ /* 0x000fea0003c3ffff */
        .weak           $__internal_2_$__cuda_sm10x_tcgen05_guardrail_trap_unallocated_columns_being_dealloced
        .type           $__internal_2_$__cuda_sm10x_tcgen05_guardrail_trap_unallocated_columns_being_dealloced,@function
        .size           $__internal_2_$__cuda_sm10x_tcgen05_guardrail_trap_unallocated_columns_being_dealloced,(.L_x_214 - $__internal_2_$__cuda_sm10x_tcgen05_guardrail_trap_unallocated_columns_being_dealloced)
$__internal_2_$__cuda_sm10x_tcgen05_guardrail_trap_unallocated_columns_being_dealloced:
[----:B------:R-:W-:Y:S05]  /*ba00*/  BPT.TRAP 0x1 ;  /* 0x000000040000795c */ /* 0x000fea0000300000 */
[----:B------:R-:W-:-:S04]  /*ba10*/  HFMA2 R3, -RZ, RZ, 0, 0 ;  /* 0x00000000ff037431 */ /* 0x000fc800000001ff */
[----:B------:R-:W-:Y:S05]  /*ba20*/  RET.REL.NODEC R2 `(_ZN7cutlass13device_kernelINS_4gemm6kernel13GemmUniversalIN4cute5tupleIJiiiiEEENS1_10collective13CollectiveMmaINS1_35MainloopSm100TmaUmmaWarpSpecializedILi2ELi2ELi4ENS5_IJNS4_1CILi1EEESB_SB_EEEEENS5_IJNSA_ILi128EEESE_NSA_ILi32EEEEEENS_10tfloat32_tENS5_IJlSB_lEEESH_SI_NS4_8TiledMMAINS4_8MMA_AtomIJNS4_17SM100_MMA_TF32_SSISH_SH_fLi128ELi128ELNS4_4UMMA5MajorE0ELSN_0ELNSM_7ScaleInE0ELSO_0EEEEEENS4_6LayoutISC_NS5_IJNSA_ILi0EEESS_SS_EEEEENS5_IJNS4_10UnderscoreESV_SV_EEEEENS4_13SM90_TMA_LOADENS4_14ComposedLayoutINS4_7SwizzleILi3ELi4ELi3EEENS4_18smem_ptr_flag_bitsILi32EEENSR_INS5_IJNSA_ILi8EEESF_EEENS5_IJSF_SB_EEEEEEEvNS4_8identityESY_S18_vS19_EENS_8epilogue10collective18CollectiveEpilogueINS1B_23Sm100TmaWarpSpecializedILi4ELi2ELi16ELb1ELb0EEEJSG_NS5_IJNSR_ISE_SB_EENSR_INSA_ILi16EEESB_EEEEESH_SI_SH_SI_NS1B_6fusion15FusionCallbacksIS1F_NS1K_17LinearCombinationISH_fSH_fLNS_15FloatRoundStyleE2EEESG_S1J_JEEENS4_5SM1004TMEM4LOAD26SM100_TMEM_LOAD_32dp32b16xESY_NSZ_INS10_ILi2ELi4ELi3EEES13_NSR_INS5_IJS14_S1H_EEENS5_IJS1H_SB_EEEEEEENS4_39AutoVectorizingCopyWithAssumedAlignmentILi128EEENS4_14SM90_TMA_STOREES1Y_S20_S20_EEEvvEEEEvNT_6ParamsE) ;  /* 0xffffff4402747950 */ /* 0x000fea0003c3ffff */
.L_x_213:
[----:B------:R-:W-:-:S00]  /*ba30*/  BRA `(.L_x_213) ;  /* 0xfffffffc00fc7947 */ /* 0x000fc0000383ffff */
[----:B------:R-:W-:-:S00]  /*ba40*/  NOP ;  /* 0x0000000000007918 */ /* 0x000fc00000000000 */
        /* <DEDUP_REMOVED lines=11> */
.L_x_214:


//--------------------- .nv.global.init           --------------------------
	.section	.nv.global.init,"aw",@progbits
.nv.global.init:
	.type		$str$27,@object
	.size		$str$27,($str$28 - $str$27)
$str$27:
        /*0000*/ 	.byte	0x28, 0x61, 0x64, 0x64, 0x72, 0x65, 0x73, 0x73, 0x20, 0x26, 0x20, 0x6d, 0x61, 0x73, 0x6b, 0x29
        /*0010*/ 	.byte	0x20, 0x3d, 0x3d, 0x20, 0x30, 0x00
	.type		$str$28,@object
	.size		$str$28,($str$26 - $str$28)
$str$28:
        /*0016*/ 	.byte	0x2f, 0x74, 0x6d, 0x70, 0x2f, 0x63, 0x75, 0x74, 0x6c, 0x61, 0x73, 0x73, 0x5f, 0x73, 0x77, 0x65
        /*0026*/ 	.byte	0x65, 0x70, 0x5f, 0x73, 0x72, 0x63, 0x2f, 0x69, 0x6e, 0x63, 0x6c, 0x75, 0x64, 0x65, 0x2f, 0x63
        /*0036*/ 	.byte	0x75, 0x74, 0x65, 0x2f, 0x70, 0x6f, 0x69, 0x6e, 0x74, 0x65, 0x72, 0x5f, 0x66, 0x6c, 0x61, 0x67
        /*0046*/ 	.byte	0x67, 0x65, 0x64, 0x2e, 0x68, 0x70, 0x70, 0x00
	.type		$str$26,@object
	.size		$str$26,($str$25 - $str$26)
$str$26:
        /*004e*/ 	.byte	0x2f, 0x74, 0x6d, 0x70, 0x2f, 0x63, 0x75, 0x74, 0x6c, 0x61, 0x73, 0x73, 0x5f, 0x73, 0x77, 0x65
        /*005e*/ 	.byte	0x65, 0x70, 0x5f, 0x73, 0x72, 0x63, 0x2f, 0x69, 0x6e, 0x63, 0x6c, 0x75, 0x64, 0x65, 0x2f, 0x63
        /*006e*/ 	.byte	0x75, 0x74, 0x65, 0x2f, 0x61, 0x74, 0x6f, 0x6d, 0x2f, 0x63, 0x6f, 0x70, 0x79, 0x5f, 0x74, 0x72
        /*007e*/ 	.byte	0x61, 0x69, 0x74, 0x73, 0x5f, 0x73, 0x6d, 0x31, 0x30, 0x30, 0x2e, 0x68, 0x70, 0x70, 0x00
	.type		$str$25,@object
	.size		$str$25,(__unnamed_1 - $str$25)
$str$25:
        /*008d*/ 	.byte	0x28, 0x28, 0x75, 0x69, 0x6e, 0x74, 0x33, 0x32, 0x5f, 0x74, 0x28, 0x74, 0x68, 0x72, 0x65, 0x61
        /*009d*/ 	.byte	0x64, 0x49, 0x64, 0x78, 0x2e, 0x78, 0x29, 0x20, 0x2f, 0x20, 0x33, 0x32, 0x29, 0x20, 0x25, 0x20
        /*00ad*/ 	.byte	0x34, 0x29, 0x20, 0x3d, 0x3d, 0x20, 0x28, 0x28, 0x28, 0x74, 0x6d, 0x65, 0x6d, 0x5f, 0x61, 0x64
        /*00bd*/ 	.byte	0x64, 0x72, 0x20, 0x3e, 0x3e, 0x20, 0x31, 0x36, 0x29, 0x20, 0x2f, 0x20, 0x33, 0x32, 0x29, 0x20
        /*00cd*/ 	.byte	0x25, 0x20, 0x34, 0x29, 0x00
	.type		__unnamed_1,@object
	.size		__unnamed_1,(__unnamed_2 - __unnamed_1)
__unnamed_1:
        /*00d2*/ 	.byte	0x61, 0x75, 0x74, 0x6f, 0x20, 0x63, 0x75, 0x74, 0x65, 0x3a, 0x3a, 0x61, 0x73, 0x5f, 0x70, 0x6f
        /* <DEDUP_REMOVED lines=24> */
        /*0262*/ 	.byte	0x32, 0x30, 0x34, 0x38, 0x3e, 0x3e, 0x3e, 0x3e, 0x5d, 0x00
	.type		__unnamed_2,@object
	.size		__unnamed_2,(.L_2 - __unnamed_2)
__unnamed_2:
        /* <DEDUP_REMOVED lines=42> */
        /*050c*/ 	.byte	0x3e, 0x5d, 0x00
.L_2:


//--------------------- .nv.shared._ZN7cutlass13device_kernelINS_4gemm6kernel13GemmUniversalIN4cute5tupleIJiiiiEEENS1_10collective13CollectiveMmaINS1_35MainloopSm100TmaUmmaWarpSpecializedILi2ELi2ELi4ENS5_IJNS4_1CILi1EEESB_SB_EEEEENS5_IJNSA_ILi128EEESE_NSA_ILi32EEEEEENS_10tfloat32_tENS5_IJlSB_lEEESH_SI_NS4_8TiledMMAINS4_8MMA_AtomIJNS4_17SM100_MMA_TF32_SSISH_SH_fLi128ELi128ELNS4_4UMMA5MajorE0ELSN_0ELNSM_7ScaleInE0ELSO_0EEEEEENS4_6LayoutISC_NS5_IJNSA_ILi0EEESS_SS_EEEEENS5_IJNS4_10UnderscoreESV_SV_EEEEENS4_13SM90_TMA_LOADENS4_14ComposedLayoutINS4_7SwizzleILi3ELi4ELi3EEENS4_18smem_ptr_flag_bitsILi32EEENSR_INS5_IJNSA_ILi8EEESF_EEENS5_IJSF_SB_EEEEEEEvNS4_8identityESY_S18_vS19_EENS_8epilogue10collective18CollectiveEpilogueINS1B_23Sm100TmaWarpSpecializedILi4ELi2ELi16ELb1ELb0EEEJSG_NS5_IJNSR_ISE_SB_EENSR_INSA_ILi16EEESB_EEEEESH_SI_SH_SI_NS1B_6fusion15FusionCallbacksIS1F_NS1K_17LinearCombinationISH_fSH_fLNS_15FloatRoundStyleE2EEESG_S1J_JEEENS4_5SM1004TMEM4LOAD26SM100_TMEM_LOAD_32dp32b16xESY_NSZ_INS10_ILi2ELi4ELi3EEES13_NSR_INS5_IJS14_S1H_EEENS5_IJS1H_SB_EEEEEEENS4_39AutoVectorizingCopyWithAssumedAlignmentILi128EEENS4_14SM90_TMA_STOREES1Y_S20_S20_EEEvvEEEEvNT_6ParamsE --------------------------
	.section	.nv.shared._ZN7cutlass13device_kernelINS_4gemm6kernel13GemmUniversalIN4cute5tupleIJiiiiEEENS1_10collective13CollectiveMmaINS1_35MainloopSm100TmaUmmaWarpSpecializedILi2ELi2ELi4ENS5_IJNS4_1CILi1EEESB_SB_EEEEENS5_IJNSA_ILi128EEESE_NSA_ILi32EEEEEENS_10tfloat32_tENS5_IJlSB_lEEESH_SI_NS4_8TiledMMAINS4_8MMA_AtomIJNS4_17SM100_MMA_TF32_SSISH_SH_fLi128ELi128ELNS4_4UMMA5MajorE0ELSN_0ELNSM_7ScaleInE0ELSO_0EEEEEENS4_6LayoutISC_NS5_IJNSA_ILi0EEESS_SS_EEEEENS5_IJNS4_10UnderscoreESV_SV_EEEEENS4_13SM90_TMA_LOADENS4_14ComposedLayoutINS4_7SwizzleILi3ELi4ELi3EEENS4_18smem_ptr_flag_bitsILi32EEENSR_INS5_IJNSA_ILi8EEESF_EEENS5_IJSF_SB_EEEEEEEvNS4_8identityESY_S18_vS19_EENS_8epilogue10collective18CollectiveEpilogueINS1B_23Sm100TmaWarpSpecializedILi4ELi2ELi16ELb1ELb0EEEJSG_NS5_IJNSR_ISE_SB_EENSR_INSA_ILi16EEESB_EEEEESH_SI_SH_SI_NS1B_6fusion15FusionCallbacksIS1F_NS1K_17LinearCombinationISH_fSH_fLNS_15FloatRoundStyleE2EEESG_S1J_JEEENS4_5SM1004TMEM4LOAD26SM100_TMEM_LOAD_32dp32b16xESY_NSZ_INS10_ILi2ELi4ELi3EEES13_NSR_INS5_IJS14_S1H_EEENS5_IJS1H_SB_EEEEEEENS4_39AutoVectorizingCopyWithAssumedAlignmentILi128EEENS4_14SM90_TMA_STOREES1Y_S20_S20_EEEvvEEEEvNT_6ParamsE,"aw",@nobits
	.sectionflags	@""
	.align	16
	.zero		1024


//--------------------- .nv.shared.reserved.0     --------------------------
	.section	.nv.shared.reserved.0,"aw",@nobits
	.weak		__nv_reservedSMEM_offset_0_alias
	.size		__nv_reservedSMEM_offset_0_alias, 0, 64
	.other		__nv_reservedSMEM_offset_0_alias,@"STO_CUDA_RESERVED_SHARED STV_DEFAULT"
__nv_reservedSMEM_offset_0_alias:
	.zero		0
.nv.shared.reserved.0:
	.zero		64
	.weak		__nv_reservedSMEM_tcgen05_partition
	.type		__nv_reservedSMEM_tcgen05_partition,@object
	.size		__nv_reservedSMEM_tcgen05_partition,(.L_0 - __nv_reservedSMEM_tcgen05_partition)
__nv_reservedSMEM_tcgen05_partition:
	.zero		32
.L_0:


//--------------------- .nv.global                --------------------------
	.section	.nv.global,"aw",@nobits
.nv.global:
	.type		_ZN40_INTERNAL_c5e4bfcf_4_k_cu_087c3144_222774cute1_E,@object
	.size		_ZN40_INTERNAL_c5e4bfcf_4_k_cu_087c3144_222774cute1_E,(_ZN40_INTERNAL_c5e4bfcf_4_k_cu_087c3144_222774cuda3std3__45__cpo6cbeginE - _ZN40_INTERNAL_c5e4bfcf_4_k_cu_087c3144_222774cute1_E)
_ZN40_INTERNAL_c5e4bfcf_4_k_cu_087c3144_222774cute1_E:
	.zero		1
	.type		_ZN40_INTERNAL_c5e4bfcf_4_k_cu_087c3144_222774cuda3std3__45__cpo6cbeginE,@object
	.size		_ZN40_INTERNAL_c5e4bfcf_4_k_cu_087c3144_222774cuda3std3__45__cpo6cbeginE,(_ZN40_INTERNAL_c5e4bfcf_4_k_cu_087c3144_222774cuda3std3__48in_placeE - _ZN40_INTERNAL_c5e4bfcf_4_k_cu_087c3144_222774cuda3std3__45__cpo6cbeginE)
_ZN40_INTERNAL_c5e4bfcf_4_k_cu_087c3144_222774cuda3std3__45__cpo6cbeginE:
	.zero		1
	.type		_ZN40_INTERNAL_c5e4bfcf_4_k_cu_087c3144_222774cuda3std3__48in_placeE,@object
	.size		_ZN40_INTERNAL_c5e4bfcf_4_k_cu_087c3144_222774cuda3std3__48in_placeE,(_ZN40_INTERNAL_c5e4bfcf_4_k_cu_087c3144_222774cuda3std6ranges3__45__cpo9iter_moveE - _ZN40_INTERNAL_c5e4bfcf_4_k_cu_087c3144_222774cuda3std3__48in_placeE)
_ZN40_INTERNAL_c5e4bfcf_4_k_cu_087c3144_222774cuda3std3__48in_placeE:
	.zero		1
	.type		_ZN40_INTERNAL_c5e4bfcf_4_k_cu_087c3144_222774cuda3std6ranges3__45__cpo9iter_moveE,@object
	.size		_ZN40_INTERNAL_c5e4bfcf_4_k_cu_087c3144_222774cuda3std6ranges3__45__cpo9iter_moveE,(_ZN40_INTERNAL_c5e4bfcf_4_k_cu_087c3144_222774cuda3std3__45__cpo5beginE - _ZN40_INTERNAL_c5e4bfcf_4_k_cu_087c3144_222774cuda3std6ranges3__45__cpo9iter_moveE)
_ZN40_INTERNAL_c5e4bfcf_4_k_cu_087c3144_222774cuda3std6ranges3__45__cpo9iter_moveE:
	.zero		1
	.type		_ZN40_INTERNAL_c5e4bfcf_4_k_cu_087c3144_222774cuda3std3__45__cpo5beginE,@object
	.size		_ZN40_INTERNAL_c5e4bfcf_4_k_cu_087c3144_222774cuda3std3__45__cpo5beginE,(_ZN40_INTERNAL_c5e4bfcf_4_k_cu_087c3144_222774cuda3std3__442_GLOBAL__N__c5e4bfcf_4_k_cu_087c3144_222776ignoreE - _ZN40_INTERNAL_c5e4bfcf_4_k_cu_087c3144_222774cuda3std3__45__cpo5beginE)
_ZN40_INTERNAL_c5e4bfcf_4_k_cu_087c3144_222774cuda3std3__45__cpo5beginE:
	.zero		1
	.type		_ZN40_INTERNAL_c5e4bfcf_4_k_cu_087c3144_222774cuda3std3__442_GLOBAL__N__c5e4bfcf_4_k_cu_087c3144_222776ignoreE,@object
	.size		_ZN40_INTERNAL_c5e4bfcf_4_k_cu_087c3144_222774cuda3std3__442_GLOBAL__N__c5e4bfcf_4_k_cu_087c3144_222776ignoreE,(_ZN40_INTERNAL_c5e4bfcf_4_k_cu_087c3144_222774cute7productE - _ZN40_INTERNAL_c5e4bfcf_4_k_cu_087c3144_222774cuda3std3__442_GLOBAL__N__c5e4bfcf_4_k_cu_087c3144_222776ignoreE)
_ZN40_INTERNAL_c5e4bfcf_4_k_cu_087c3144_222774cuda3std3__442_GLOBAL__N__c5e4bfcf_4_k_cu_087c3144_222776ignoreE:
	.zero		1
	.type		_ZN40_INTERNAL_c5e4bfcf_4_k_cu_087c3144_222774cute7productE,@object
	.size		_ZN40_INTERNAL_c5e4bfcf_4_k_cu_087c3144_222774cute7productE,(_ZN40_INTERNAL_c5e4bfcf_4_k_cu_087c3144_222774cuda3std3__45__cpo3endE - _ZN40_INTERNAL_c5e4bfcf_4_k_cu_087c3144_222774cute7productE)
_ZN40_INTERNAL_c5e4bfcf_4_k_cu_087c3144_222774cute7productE:
	.zero		1
	.type		_ZN40_INTERNAL_c5e4bfcf_4_k_cu_087c3144_222774cuda3std3__45__cpo3endE,@object
	.size		_ZN40_INTERNAL_c5e4bfcf_4_k_cu_087c3144_222774cuda3std3__45__cpo3endE,(_ZN40_INTERNAL_c5e4bfcf_4_k_cu_087c3144_222774cuda3std3__419piecewise_constructE - _ZN40_INTERNAL_c5e4bfcf_4_k_cu_087c3144_222774cuda3std3__45__cpo3endE)
_ZN40_INTERNAL_c5e4bfcf_4_k_cu_087c3144_222774cuda3std3__45__cpo3endE:
	.zero		1
	.type		_ZN40_INTERNAL_c5e4bfcf_4_k_cu_087c3144_222774cuda3std3__419piecewise_constructE,@object
	.size		_ZN40_INTERNAL_c5e4bfcf_4_k_cu_087c3144_222774cuda3std3__419piecewise_constructE,(_ZN40_INTERNAL_c5e4bfcf_4_k_cu_087c3144_222774cuda3std3__45__cpo4cendE - _ZN40_INTERNAL_c5e4bfcf_4_k_cu_087c3144_222774cuda3std3__419piecewise_constructE)
_ZN40_INTERNAL_c5e4bfcf_4_k_cu_087c3144_222774cuda3std3__419piecewise_constructE:
	.zero		1
	.type		_ZN40_INTERNAL_c5e4bfcf_4_k_cu_087c3144_222774cuda3std3__45__cpo4cendE,@object
	.size		_ZN40_INTERNAL_c5e4bfcf_4_k_cu_087c3144_222774cuda3std3__45__cpo4cendE,(_ZN40_INTERNAL_c5e4bfcf_4_k_cu_087c3144_222774cuda3std6ranges3__45__cpo4swapE - _ZN40_INTERNAL_c5e4bfcf_4_k_cu_087c3144_222774cuda3std3__45__cpo4cendE)
_ZN40_INTERNAL_c5e4bfcf_4_k_cu_087c3144_222774cuda3std3__45__cpo4cendE:
	.zero		1
	.type		_ZN40_INTERNAL_c5e4bfcf_4_k_cu_087c3144_222774cuda3std6ranges3__45__cpo4swapE,@object
	.size		_ZN40_INTERNAL_c5e4bfcf_4_k_cu_087c3144_222774cuda3std6ranges3__45__cpo4swapE,(.L_10 - _ZN40_INTERNAL_c5e4bfcf_4_k_cu_087c3144_222774cuda3std6ranges3__45__cpo4swapE)
_ZN40_INTERNAL_c5e4bfcf_4_k_cu_087c3144_222774cuda3std6ranges3__45__cpo4swapE:
	.zero		1
.L_10:


//--------------------- .nv.constant0._ZN7cutlass13device_kernelINS_4gemm6kernel13GemmUniversalIN4cute5tupleIJiiiiEEENS1_10collective13CollectiveMmaINS1_35MainloopSm100TmaUmmaWarpSpecializedILi2ELi2ELi4ENS5_IJNS4_1CILi1EEESB_SB_EEEEENS5_IJNSA_ILi128EEESE_NSA_ILi32EEEEEENS_10tfloat32_tENS5_IJlSB_lEEESH_SI_NS4_8TiledMMAINS4_8MMA_AtomIJNS4_17SM100_MMA_TF32_SSISH_SH_fLi128ELi128ELNS4_4UMMA5MajorE0ELSN_0ELNSM_7ScaleInE0ELSO_0EEEEEENS4_6LayoutISC_NS5_IJNSA_ILi0EEESS_SS_EEEEENS5_IJNS4_10UnderscoreESV_SV_EEEEENS4_13SM90_TMA_LOADENS4_14ComposedLayoutINS4_7SwizzleILi3ELi4ELi3EEENS4_18smem_ptr_flag_bitsILi32EEENSR_INS5_IJNSA_ILi8EEESF_EEENS5_IJSF_SB_EEEEEEEvNS4_8identityESY_S18_vS19_EENS_8epilogue10collective18CollectiveEpilogueINS1B_23Sm100TmaWarpSpecializedILi4ELi2ELi16ELb1ELb0EEEJSG_NS5_IJNSR_ISE_SB_EENSR_INSA_ILi16EEESB_EEEEESH_SI_SH_SI_NS1B_6fusion15FusionCallbacksIS1F_NS1K_17LinearCombinationISH_fSH_fLNS_15FloatRoundStyleE2EEESG_S1J_JEEENS4_5SM1004TMEM4LOAD26SM100_TMEM_LOAD_32dp32b16xESY_NSZ_INS10_ILi2ELi4ELi3EEES13_NSR_INS5_IJS14_S1H_EEENS5_IJS1H_SB_EEEEEEENS4_39AutoVectorizingCopyWithAssumedAlignmentILi128EEENS4_14SM90_TMA_STOREES1Y_S20_S20_EEEvvEEEEvNT_6ParamsE --------------------------
	.section	.nv.constant0._ZN7cutlass13device_kernelINS_4gemm6kernel13GemmUniversalIN4cute5tupleIJiiiiEEENS1_10collective13CollectiveMmaINS1_35MainloopSm100TmaUmmaWarpSpecializedILi2ELi2ELi4ENS5_IJNS4_1CILi1EEESB_SB_EEEEENS5_IJNSA_ILi128EEESE_NSA_ILi32EEEEEENS_10tfloat32_tENS5_IJlSB_lEEESH_SI_NS4_8TiledMMAINS4_8MMA_AtomIJNS4_17SM100_MMA_TF32_SSISH_SH_fLi128ELi128ELNS4_4UMMA5MajorE0ELSN_0ELNSM_7ScaleInE0ELSO_0EEEEEENS4_6LayoutISC_NS5_IJNSA_ILi0EEESS_SS_EEEEENS5_IJNS4_10UnderscoreESV_SV_EEEEENS4_13SM90_TMA_LOADENS4_14ComposedLayoutINS4_7SwizzleILi3ELi4ELi3EEENS4_18smem_ptr_flag_bitsILi32EEENSR_INS5_IJNSA_ILi8EEESF_EEENS5_IJSF_SB_EEEEEEEvNS4_8identityESY_S18_vS19_EENS_8epilogue10collective18CollectiveEpilogueINS1B_23Sm100TmaWarpSpecializedILi4ELi2ELi16ELb1ELb0EEEJSG_NS5_IJNSR_ISE_SB_EENSR_INSA_ILi16EEESB_EEEEESH_SI_SH_SI_NS1B_6fusion15FusionCallbacksIS1F_NS1K_17LinearCombinationISH_fSH_fLNS_15FloatRoundStyleE2EEESG_S1J_JEEENS4_5SM1004TMEM4LOAD26SM100_TMEM_LOAD_32dp32b16xESY_NSZ_INS10_ILi2ELi4ELi3EEES13_NSR_INS5_IJS14_S1H_EEENS5_IJS1H_SB_EEEEEEENS4_39AutoVectorizingCopyWithAssumedAlignmentILi128EEENS4_14SM90_TMA_STOREES1Y_S20_S20_EEEvvEEEEvNT_6ParamsE,"a",@progbits
	.sectionflags	@""
	.align	4
.nv.constant0._ZN7cutlass13device_kernelINS_4gemm6kernel13GemmUniversalIN4cute5tupleIJiiiiEEENS1_10collective13CollectiveMmaINS1_35MainloopSm100TmaUmmaWarpSpecializedILi2ELi2ELi4ENS5_IJNS4_1CILi1EEESB_SB_EEEEENS5_IJNSA_ILi128EEESE_NSA_ILi32EEEEEENS_10tfloat32_tENS5_IJlSB_lEEESH_SI_NS4_8TiledMMAINS4_8MMA_AtomIJNS4_17SM100_MMA_TF32_SSISH_SH_fLi128ELi128ELNS4_4UMMA5MajorE0ELSN_0ELNSM_7ScaleInE0ELSO_0EEEEEENS4_6LayoutISC_NS5_IJNSA_ILi0EEESS_SS_EEEEENS5_IJNS4_10UnderscoreESV_SV_EEEEENS4_13SM90_TMA_LOADENS4_14ComposedLayoutINS4_7SwizzleILi3ELi4ELi3EEENS4_18smem_ptr_flag_bitsILi32EEENSR_INS5_IJNSA_ILi8EEESF_EEENS5_IJSF_SB_EEEEEEEvNS4_8identityESY_S18_vS19_EENS_8epilogue10collective18CollectiveEpilogueINS1B_23Sm100TmaWarpSpecializedILi4ELi2ELi16ELb1ELb0EEEJSG_NS5_IJNSR_ISE_SB_EENSR_INSA_ILi16EEESB_EEEEESH_SI_SH_SI_NS1B_6fusion15FusionCallbacksIS1F_NS1K_17LinearCombinationISH_fSH_fLNS_15FloatRoundStyleE2EEESG_S1J_JEEENS4_5SM1004TMEM4LOAD26SM100_TMEM_LOAD_32dp32b16xESY_NSZ_INS10_ILi2ELi4ELi3EEES13_NSR_INS5_IJS14_S1H_EEENS5_IJS1H_SB_EEEEEEENS4_39AutoVectorizingCopyWithAssumedAlignmentILi128EEENS4_14SM90_TMA_STOREES1Y_S20_S20_EEEvvEEEEvNT_6ParamsE:
	.zero		2944


//--------------------- SYMBOLS --------------------------

	.type		.nv.reservedSmem.offset0,@object
	.size		.nv.reservedSmem.offset0,0x4
	.type		.nv.reservedSmem.cap,@object
	.size		.nv.reservedSmem.cap,0x4
	.type		__assertfail,@function
